//
// Generated by NVIDIA NVVM Compiler
//
// Compiler Build ID: CL-36424714
// Cuda compilation tools, release 13.0, V13.0.88
// Based on NVVM 20.0.0
//

.version 9.0
.target sm_100
.address_size 64

	// .globl	_Z16gpuTemplateGetxgIdEvPT_S1_Piiiiii

.visible .entry _Z16gpuTemplateGetxgIdEvPT_S1_Piiiiii(
	.param .u64 .ptr .align 1 _Z16gpuTemplateGetxgIdEvPT_S1_Piiiiii_param_0,
	.param .u64 .ptr .align 1 _Z16gpuTemplateGetxgIdEvPT_S1_Piiiiii_param_1,
	.param .u64 .ptr .align 1 _Z16gpuTemplateGetxgIdEvPT_S1_Piiiiii_param_2,
	.param .u32 _Z16gpuTemplateGetxgIdEvPT_S1_Piiiiii_param_3,
	.param .u32 _Z16gpuTemplateGetxgIdEvPT_S1_Piiiiii_param_4,
	.param .u32 _Z16gpuTemplateGetxgIdEvPT_S1_Piiiiii_param_5,
	.param .u32 _Z16gpuTemplateGetxgIdEvPT_S1_Piiiiii_param_6,
	.param .u32 _Z16gpuTemplateGetxgIdEvPT_S1_Piiiiii_param_7
)
{
	.reg .pred 	%p<3>;
	.reg .b32 	%r<27>;
	.reg .b64 	%rd<13>;
	.reg .b64 	%fd<2>;

	ld.param.u64 	%rd4, [_Z16gpuTemplateGetxgIdEvPT_S1_Piiiiii_param_0];
	ld.param.u64 	%rd5, [_Z16gpuTemplateGetxgIdEvPT_S1_Piiiiii_param_1];
	ld.param.u64 	%rd6, [_Z16gpuTemplateGetxgIdEvPT_S1_Piiiiii_param_2];
	ld.param.u32 	%r6, [_Z16gpuTemplateGetxgIdEvPT_S1_Piiiiii_param_3];
	ld.param.u32 	%r7, [_Z16gpuTemplateGetxgIdEvPT_S1_Piiiiii_param_4];
	ld.param.u32 	%r8, [_Z16gpuTemplateGetxgIdEvPT_S1_Piiiiii_param_5];
	ld.param.u32 	%r9, [_Z16gpuTemplateGetxgIdEvPT_S1_Piiiiii_param_6];
	ld.param.u32 	%r10, [_Z16gpuTemplateGetxgIdEvPT_S1_Piiiiii_param_7];
	mov.u32 	%r11, %tid.x;
	mov.u32 	%r12, %ctaid.x;
	mov.u32 	%r1, %ntid.x;
	mad.lo.s32 	%r26, %r12, %r1, %r11;
	setp.ge.s32 	%p1, %r26, %r10;
	@%p1 bra 	$L__BB0_3;
	mov.u32 	%r13, %nctaid.x;
	mul.lo.s32 	%r3, %r1, %r13;
	cvta.to.global.u64 	%rd1, %rd6;
	cvta.to.global.u64 	%rd2, %rd5;
	cvta.to.global.u64 	%rd3, %rd4;
$L__BB0_2:
	div.s32 	%r14, %r26, %r9;
	mul.lo.s32 	%r15, %r14, %r9;
	sub.s32 	%r16, %r26, %r15;
	div.s32 	%r17, %r16, %r6;
	mul.lo.s32 	%r18, %r17, %r6;
	sub.s32 	%r19, %r16, %r18;
	shl.b32 	%r20, %r17, 2;
	mul.wide.s32 	%rd7, %r20, 4;
	add.s64 	%rd8, %rd1, %rd7;
	ld.global.u32 	%r21, [%rd8];
	ld.global.u32 	%r22, [%rd8+4];
	mad.lo.s32 	%r23, %r14, %r8, %r21;
	mad.lo.s32 	%r24, %r23, %r7, %r22;
	mad.lo.s32 	%r25, %r24, %r6, %r19;
	mul.wide.s32 	%rd9, %r25, 8;
	add.s64 	%rd10, %rd2, %rd9;
	ld.global.f64 	%fd1, [%rd10];
	mul.wide.s32 	%rd11, %r26, 8;
	add.s64 	%rd12, %rd3, %rd11;
	st.global.f64 	[%rd12], %fd1;
	add.s32 	%r26, %r26, %r3;
	setp.lt.s32 	%p2, %r26, %r10;
	@%p2 bra 	$L__BB0_2;
$L__BB0_3:
	ret;

}
	// .globl	_Z16gpuTemplateGetxgIfEvPT_S1_Piiiiii
.visible .entry _Z16gpuTemplateGetxgIfEvPT_S1_Piiiiii(
	.param .u64 .ptr .align 1 _Z16gpuTemplateGetxgIfEvPT_S1_Piiiiii_param_0,
	.param .u64 .ptr .align 1 _Z16gpuTemplateGetxgIfEvPT_S1_Piiiiii_param_1,
	.param .u64 .ptr .align 1 _Z16gpuTemplateGetxgIfEvPT_S1_Piiiiii_param_2,
	.param .u32 _Z16gpuTemplateGetxgIfEvPT_S1_Piiiiii_param_3,
	.param .u32 _Z16gpuTemplateGetxgIfEvPT_S1_Piiiiii_param_4,
	.param .u32 _Z16gpuTemplateGetxgIfEvPT_S1_Piiiiii_param_5,
	.param .u32 _Z16gpuTemplateGetxgIfEvPT_S1_Piiiiii_param_6,
	.param .u32 _Z16gpuTemplateGetxgIfEvPT_S1_Piiiiii_param_7
)
{
	.reg .pred 	%p<3>;
	.reg .b32 	%r<27>;
	.reg .b32 	%f<2>;
	.reg .b64 	%rd<13>;

	ld.param.u64 	%rd4, [_Z16gpuTemplateGetxgIfEvPT_S1_Piiiiii_param_0];
	ld.param.u64 	%rd5, [_Z16gpuTemplateGetxgIfEvPT_S1_Piiiiii_param_1];
	ld.param.u64 	%rd6, [_Z16gpuTemplateGetxgIfEvPT_S1_Piiiiii_param_2];
	ld.param.u32 	%r6, [_Z16gpuTemplateGetxgIfEvPT_S1_Piiiiii_param_3];
	ld.param.u32 	%r7, [_Z16gpuTemplateGetxgIfEvPT_S1_Piiiiii_param_4];
	ld.param.u32 	%r8, [_Z16gpuTemplateGetxgIfEvPT_S1_Piiiiii_param_5];
	ld.param.u32 	%r9, [_Z16gpuTemplateGetxgIfEvPT_S1_Piiiiii_param_6];
	ld.param.u32 	%r10, [_Z16gpuTemplateGetxgIfEvPT_S1_Piiiiii_param_7];
	mov.u32 	%r11, %tid.x;
	mov.u32 	%r12, %ctaid.x;
	mov.u32 	%r1, %ntid.x;
	mad.lo.s32 	%r26, %r12, %r1, %r11;
	setp.ge.s32 	%p1, %r26, %r10;
	@%p1 bra 	$L__BB1_3;
	mov.u32 	%r13, %nctaid.x;
	mul.lo.s32 	%r3, %r1, %r13;
	cvta.to.global.u64 	%rd1, %rd6;
	cvta.to.global.u64 	%rd2, %rd5;
	cvta.to.global.u64 	%rd3, %rd4;
$L__BB1_2:
	div.s32 	%r14, %r26, %r9;
	mul.lo.s32 	%r15, %r14, %r9;
	sub.s32 	%r16, %r26, %r15;
	div.s32 	%r17, %r16, %r6;
	mul.lo.s32 	%r18, %r17, %r6;
	sub.s32 	%r19, %r16, %r18;
	shl.b32 	%r20, %r17, 2;
	mul.wide.s32 	%rd7, %r20, 4;
	add.s64 	%rd8, %rd1, %rd7;
	ld.global.u32 	%r21, [%rd8];
	ld.global.u32 	%r22, [%rd8+4];
	mad.lo.s32 	%r23, %r14, %r8, %r21;
	mad.lo.s32 	%r24, %r23, %r7, %r22;
	mad.lo.s32 	%r25, %r24, %r6, %r19;
	mul.wide.s32 	%rd9, %r25, 4;
	add.s64 	%rd10, %rd2, %rd9;
	ld.global.f32 	%f1, [%rd10];
	mul.wide.s32 	%rd11, %r26, 4;
	add.s64 	%rd12, %rd3, %rd11;
	st.global.f32 	[%rd12], %f1;
	add.s32 	%r26, %r26, %r3;
	setp.lt.s32 	%p2, %r26, %r10;
	@%p2 bra 	$L__BB1_2;
$L__BB1_3:
	ret;

}
	// .globl	_Z16gpuTemplateGetugIdEvPT_S1_PiS2_iiiii
.visible .entry _Z16gpuTemplateGetugIdEvPT_S1_PiS2_iiiii(
	.param .u64 .ptr .align 1 _Z16gpuTemplateGetugIdEvPT_S1_PiS2_iiiii_param_0,
	.param .u64 .ptr .align 1 _Z16gpuTemplateGetugIdEvPT_S1_PiS2_iiiii_param_1,
	.param .u64 .ptr .align 1 _Z16gpuTemplateGetugIdEvPT_S1_PiS2_iiiii_param_2,
	.param .u64 .ptr .align 1 _Z16gpuTemplateGetugIdEvPT_S1_PiS2_iiiii_param_3,
	.param .u32 _Z16gpuTemplateGetugIdEvPT_S1_PiS2_iiiii_param_4,
	.param .u32 _Z16gpuTemplateGetugIdEvPT_S1_PiS2_iiiii_param_5,
	.param .u32 _Z16gpuTemplateGetugIdEvPT_S1_PiS2_iiiii_param_6,
	.param .u32 _Z16gpuTemplateGetugIdEvPT_S1_PiS2_iiiii_param_7,
	.param .u32 _Z16gpuTemplateGetugIdEvPT_S1_PiS2_iiiii_param_8
)
{
	.reg .pred 	%p<3>;
	.reg .b32 	%r<28>;
	.reg .b64 	%rd<17>;
	.reg .b64 	%fd<2>;

	ld.param.u64 	%rd5, [_Z16gpuTemplateGetugIdEvPT_S1_PiS2_iiiii_param_0];
	ld.param.u64 	%rd6, [_Z16gpuTemplateGetugIdEvPT_S1_PiS2_iiiii_param_1];
	ld.param.u64 	%rd7, [_Z16gpuTemplateGetugIdEvPT_S1_PiS2_iiiii_param_2];
	ld.param.u64 	%rd8, [_Z16gpuTemplateGetugIdEvPT_S1_PiS2_iiiii_param_3];
	ld.param.u32 	%r6, [_Z16gpuTemplateGetugIdEvPT_S1_PiS2_iiiii_param_4];
	ld.param.u32 	%r7, [_Z16gpuTemplateGetugIdEvPT_S1_PiS2_iiiii_param_5];
	ld.param.u32 	%r8, [_Z16gpuTemplateGetugIdEvPT_S1_PiS2_iiiii_param_6];
	ld.param.u32 	%r9, [_Z16gpuTemplateGetugIdEvPT_S1_PiS2_iiiii_param_7];
	ld.param.u32 	%r10, [_Z16gpuTemplateGetugIdEvPT_S1_PiS2_iiiii_param_8];
	mov.u32 	%r11, %tid.x;
	mov.u32 	%r12, %ctaid.x;
	mov.u32 	%r1, %ntid.x;
	mad.lo.s32 	%r27, %r12, %r1, %r11;
	setp.ge.s32 	%p1, %r27, %r10;
	@%p1 bra 	$L__BB2_3;
	mov.u32 	%r13, %nctaid.x;
	mul.lo.s32 	%r3, %r1, %r13;
	cvta.to.global.u64 	%rd1, %rd7;
	cvta.to.global.u64 	%rd2, %rd8;
	cvta.to.global.u64 	%rd3, %rd6;
	cvta.to.global.u64 	%rd4, %rd5;
$L__BB2_2:
	div.s32 	%r14, %r27, %r9;
	mul.lo.s32 	%r15, %r14, %r9;
	sub.s32 	%r16, %r27, %r15;
	div.s32 	%r17, %r16, %r6;
	mul.lo.s32 	%r18, %r17, %r6;
	sub.s32 	%r19, %r16, %r18;
	shl.b32 	%r20, %r17, 2;
	mul.wide.s32 	%rd9, %r20, 4;
	add.s64 	%rd10, %rd1, %rd9;
	ld.global.u32 	%r21, [%rd10];
	ld.global.u32 	%r22, [%rd10+4];
	mad.lo.s32 	%r23, %r22, %r6, %r19;
	mul.wide.s32 	%rd11, %r23, 4;
	add.s64 	%rd12, %rd2, %rd11;
	ld.global.u32 	%r24, [%rd12];
	mad.lo.s32 	%r25, %r14, %r8, %r21;
	mad.lo.s32 	%r26, %r25, %r7, %r24;
	mul.wide.s32 	%rd13, %r26, 8;
	add.s64 	%rd14, %rd3, %rd13;
	ld.global.f64 	%fd1, [%rd14];
	mul.wide.s32 	%rd15, %r27, 8;
	add.s64 	%rd16, %rd4, %rd15;
	st.global.f64 	[%rd16], %fd1;
	add.s32 	%r27, %r27, %r3;
	setp.lt.s32 	%p2, %r27, %r10;
	@%p2 bra 	$L__BB2_2;
$L__BB2_3:
	ret;

}
	// .globl	_Z16gpuTemplateGetugIfEvPT_S1_PiS2_iiiii
.visible .entry _Z16gpuTemplateGetugIfEvPT_S1_PiS2_iiiii(
	.param .u64 .ptr .align 1 _Z16gpuTemplateGetugIfEvPT_S1_PiS2_iiiii_param_0,
	.param .u64 .ptr .align 1 _Z16gpuTemplateGetugIfEvPT_S1_PiS2_iiiii_param_1,
	.param .u64 .ptr .align 1 _Z16gpuTemplateGetugIfEvPT_S1_PiS2_iiiii_param_2,
	.param .u64 .ptr .align 1 _Z16gpuTemplateGetugIfEvPT_S1_PiS2_iiiii_param_3,
	.param .u32 _Z16gpuTemplateGetugIfEvPT_S1_PiS2_iiiii_param_4,
	.param .u32 _Z16gpuTemplateGetugIfEvPT_S1_PiS2_iiiii_param_5,
	.param .u32 _Z16gpuTemplateGetugIfEvPT_S1_PiS2_iiiii_param_6,
	.param .u32 _Z16gpuTemplateGetugIfEvPT_S1_PiS2_iiiii_param_7,
	.param .u32 _Z16gpuTemplateGetugIfEvPT_S1_PiS2_iiiii_param_8
)
{
	.reg .pred 	%p<3>;
	.reg .b32 	%r<28>;
	.reg .b32 	%f<2>;
	.reg .b64 	%rd<17>;

	ld.param.u64 	%rd5, [_Z16gpuTemplateGetugIfEvPT_S1_PiS2_iiiii_param_0];
	ld.param.u64 	%rd6, [_Z16gpuTemplateGetugIfEvPT_S1_PiS2_iiiii_param_1];
	ld.param.u64 	%rd7, [_Z16gpuTemplateGetugIfEvPT_S1_PiS2_iiiii_param_2];
	ld.param.u64 	%rd8, [_Z16gpuTemplateGetugIfEvPT_S1_PiS2_iiiii_param_3];
	ld.param.u32 	%r6, [_Z16gpuTemplateGetugIfEvPT_S1_PiS2_iiiii_param_4];
	ld.param.u32 	%r7, [_Z16gpuTemplateGetugIfEvPT_S1_PiS2_iiiii_param_5];
	ld.param.u32 	%r8, [_Z16gpuTemplateGetugIfEvPT_S1_PiS2_iiiii_param_6];
	ld.param.u32 	%r9, [_Z16gpuTemplateGetugIfEvPT_S1_PiS2_iiiii_param_7];
	ld.param.u32 	%r10, [_Z16gpuTemplateGetugIfEvPT_S1_PiS2_iiiii_param_8];
	mov.u32 	%r11, %tid.x;
	mov.u32 	%r12, %ctaid.x;
	mov.u32 	%r1, %ntid.x;
	mad.lo.s32 	%r27, %r12, %r1, %r11;
	setp.ge.s32 	%p1, %r27, %r10;
	@%p1 bra 	$L__BB3_3;
	mov.u32 	%r13, %nctaid.x;
	mul.lo.s32 	%r3, %r1, %r13;
	cvta.to.global.u64 	%rd1, %rd7;
	cvta.to.global.u64 	%rd2, %rd8;
	cvta.to.global.u64 	%rd3, %rd6;
	cvta.to.global.u64 	%rd4, %rd5;
$L__BB3_2:
	div.s32 	%r14, %r27, %r9;
	mul.lo.s32 	%r15, %r14, %r9;
	sub.s32 	%r16, %r27, %r15;
	div.s32 	%r17, %r16, %r6;
	mul.lo.s32 	%r18, %r17, %r6;
	sub.s32 	%r19, %r16, %r18;
	shl.b32 	%r20, %r17, 2;
	mul.wide.s32 	%rd9, %r20, 4;
	add.s64 	%rd10, %rd1, %rd9;
	ld.global.u32 	%r21, [%rd10];
	ld.global.u32 	%r22, [%rd10+4];
	mad.lo.s32 	%r23, %r22, %r6, %r19;
	mul.wide.s32 	%rd11, %r23, 4;
	add.s64 	%rd12, %rd2, %rd11;
	ld.global.u32 	%r24, [%rd12];
	mad.lo.s32 	%r25, %r14, %r8, %r21;
	mad.lo.s32 	%r26, %r25, %r7, %r24;
	mul.wide.s32 	%rd13, %r26, 4;
	add.s64 	%rd14, %rd3, %rd13;
	ld.global.f32 	%f1, [%rd14];
	mul.wide.s32 	%rd15, %r27, 4;
	add.s64 	%rd16, %rd4, %rd15;
	st.global.f32 	[%rd16], %f1;
	add.s32 	%r27, %r27, %r3;
	setp.lt.s32 	%p2, %r27, %r10;
	@%p2 bra 	$L__BB3_2;
$L__BB3_3:
	ret;

}
	// .globl	_Z16gpuTemplateGetfgIdEvPT_S1_PiS2_iiii
.visible .entry _Z16gpuTemplateGetfgIdEvPT_S1_PiS2_iiii(
	.param .u64 .ptr .align 1 _Z16gpuTemplateGetfgIdEvPT_S1_PiS2_iiii_param_0,
	.param .u64 .ptr .align 1 _Z16gpuTemplateGetfgIdEvPT_S1_PiS2_iiii_param_1,
	.param .u64 .ptr .align 1 _Z16gpuTemplateGetfgIdEvPT_S1_PiS2_iiii_param_2,
	.param .u64 .ptr .align 1 _Z16gpuTemplateGetfgIdEvPT_S1_PiS2_iiii_param_3,
	.param .u32 _Z16gpuTemplateGetfgIdEvPT_S1_PiS2_iiii_param_4,
	.param .u32 _Z16gpuTemplateGetfgIdEvPT_S1_PiS2_iiii_param_5,
	.param .u32 _Z16gpuTemplateGetfgIdEvPT_S1_PiS2_iiii_param_6,
	.param .u32 _Z16gpuTemplateGetfgIdEvPT_S1_PiS2_iiii_param_7
)
{
	.reg .pred 	%p<3>;
	.reg .b32 	%r<25>;
	.reg .b64 	%rd<17>;
	.reg .b64 	%fd<2>;

	ld.param.u64 	%rd5, [_Z16gpuTemplateGetfgIdEvPT_S1_PiS2_iiii_param_0];
	ld.param.u64 	%rd6, [_Z16gpuTemplateGetfgIdEvPT_S1_PiS2_iiii_param_1];
	ld.param.u64 	%rd7, [_Z16gpuTemplateGetfgIdEvPT_S1_PiS2_iiii_param_2];
	ld.param.u64 	%rd8, [_Z16gpuTemplateGetfgIdEvPT_S1_PiS2_iiii_param_3];
	ld.param.u32 	%r6, [_Z16gpuTemplateGetfgIdEvPT_S1_PiS2_iiii_param_4];
	ld.param.u32 	%r7, [_Z16gpuTemplateGetfgIdEvPT_S1_PiS2_iiii_param_5];
	ld.param.u32 	%r8, [_Z16gpuTemplateGetfgIdEvPT_S1_PiS2_iiii_param_6];
	ld.param.u32 	%r9, [_Z16gpuTemplateGetfgIdEvPT_S1_PiS2_iiii_param_7];
	mov.u32 	%r10, %tid.x;
	mov.u32 	%r11, %ctaid.x;
	mov.u32 	%r1, %ntid.x;
	mad.lo.s32 	%r24, %r11, %r1, %r10;
	setp.ge.s32 	%p1, %r24, %r9;
	@%p1 bra 	$L__BB4_3;
	mov.u32 	%r12, %nctaid.x;
	mul.lo.s32 	%r3, %r1, %r12;
	cvta.to.global.u64 	%rd1, %rd7;
	cvta.to.global.u64 	%rd2, %rd8;
	cvta.to.global.u64 	%rd3, %rd6;
	cvta.to.global.u64 	%rd4, %rd5;
$L__BB4_2:
	div.s32 	%r13, %r24, %r6;
	mul.lo.s32 	%r14, %r13, %r6;
	sub.s32 	%r15, %r24, %r14;
	shl.b32 	%r16, %r13, 2;
	mul.wide.s32 	%rd9, %r16, 4;
	add.s64 	%rd10, %rd1, %rd9;
	ld.global.u32 	%r17, [%rd10];
	ld.global.u32 	%r18, [%rd10+4];
	ld.global.u32 	%r19, [%rd10+8];
	mad.lo.s32 	%r20, %r18, %r6, %r15;
	mul.wide.s32 	%rd11, %r20, 4;
	add.s64 	%rd12, %rd2, %rd11;
	ld.global.u32 	%r21, [%rd12];
	mad.lo.s32 	%r22, %r19, %r8, %r17;
	mad.lo.s32 	%r23, %r22, %r7, %r21;
	mul.wide.s32 	%rd13, %r23, 8;
	add.s64 	%rd14, %rd3, %rd13;
	ld.global.f64 	%fd1, [%rd14];
	mul.wide.s32 	%rd15, %r24, 8;
	add.s64 	%rd16, %rd4, %rd15;
	st.global.f64 	[%rd16], %fd1;
	add.s32 	%r24, %r24, %r3;
	setp.lt.s32 	%p2, %r24, %r9;
	@%p2 bra 	$L__BB4_2;
$L__BB4_3:
	ret;

}
	// .globl	_Z16gpuTemplateGetfgIfEvPT_S1_PiS2_iiii
.visible .entry _Z16gpuTemplateGetfgIfEvPT_S1_PiS2_iiii(
	.param .u64 .ptr .align 1 _Z16gpuTemplateGetfgIfEvPT_S1_PiS2_iiii_param_0,
	.param .u64 .ptr .align 1 _Z16gpuTemplateGetfgIfEvPT_S1_PiS2_iiii_param_1,
	.param .u64 .ptr .align 1 _Z16gpuTemplateGetfgIfEvPT_S1_PiS2_iiii_param_2,
	.param .u64 .ptr .align 1 _Z16gpuTemplateGetfgIfEvPT_S1_PiS2_iiii_param_3,
	.param .u32 _Z16gpuTemplateGetfgIfEvPT_S1_PiS2_iiii_param_4,
	.param .u32 _Z16gpuTemplateGetfgIfEvPT_S1_PiS2_iiii_param_5,
	.param .u32 _Z16gpuTemplateGetfgIfEvPT_S1_PiS2_iiii_param_6,
	.param .u32 _Z16gpuTemplateGetfgIfEvPT_S1_PiS2_iiii_param_7
)
{
	.reg .pred 	%p<3>;
	.reg .b32 	%r<25>;
	.reg .b32 	%f<2>;
	.reg .b64 	%rd<17>;

	ld.param.u64 	%rd5, [_Z16gpuTemplateGetfgIfEvPT_S1_PiS2_iiii_param_0];
	ld.param.u64 	%rd6, [_Z16gpuTemplateGetfgIfEvPT_S1_PiS2_iiii_param_1];
	ld.param.u64 	%rd7, [_Z16gpuTemplateGetfgIfEvPT_S1_PiS2_iiii_param_2];
	ld.param.u64 	%rd8, [_Z16gpuTemplateGetfgIfEvPT_S1_PiS2_iiii_param_3];
	ld.param.u32 	%r6, [_Z16gpuTemplateGetfgIfEvPT_S1_PiS2_iiii_param_4];
	ld.param.u32 	%r7, [_Z16gpuTemplateGetfgIfEvPT_S1_PiS2_iiii_param_5];
	ld.param.u32 	%r8, [_Z16gpuTemplateGetfgIfEvPT_S1_PiS2_iiii_param_6];
	ld.param.u32 	%r9, [_Z16gpuTemplateGetfgIfEvPT_S1_PiS2_iiii_param_7];
	mov.u32 	%r10, %tid.x;
	mov.u32 	%r11, %ctaid.x;
	mov.u32 	%r1, %ntid.x;
	mad.lo.s32 	%r24, %r11, %r1, %r10;
	setp.ge.s32 	%p1, %r24, %r9;
	@%p1 bra 	$L__BB5_3;
	mov.u32 	%r12, %nctaid.x;
	mul.lo.s32 	%r3, %r1, %r12;
	cvta.to.global.u64 	%rd1, %rd7;
	cvta.to.global.u64 	%rd2, %rd8;
	cvta.to.global.u64 	%rd3, %rd6;
	cvta.to.global.u64 	%rd4, %rd5;
$L__BB5_2:
	div.s32 	%r13, %r24, %r6;
	mul.lo.s32 	%r14, %r13, %r6;
	sub.s32 	%r15, %r24, %r14;
	shl.b32 	%r16, %r13, 2;
	mul.wide.s32 	%rd9, %r16, 4;
	add.s64 	%rd10, %rd1, %rd9;
	ld.global.u32 	%r17, [%rd10];
	ld.global.u32 	%r18, [%rd10+4];
	ld.global.u32 	%r19, [%rd10+8];
	mad.lo.s32 	%r20, %r18, %r6, %r15;
	mul.wide.s32 	%rd11, %r20, 4;
	add.s64 	%rd12, %rd2, %rd11;
	ld.global.u32 	%r21, [%rd12];
	mad.lo.s32 	%r22, %r19, %r8, %r17;
	mad.lo.s32 	%r23, %r22, %r7, %r21;
	mul.wide.s32 	%rd13, %r23, 4;
	add.s64 	%rd14, %rd3, %rd13;
	ld.global.f32 	%f1, [%rd14];
	mul.wide.s32 	%rd15, %r24, 4;
	add.s64 	%rd16, %rd4, %rd15;
	st.global.f32 	[%rd16], %f1;
	add.s32 	%r24, %r24, %r3;
	setp.lt.s32 	%p2, %r24, %r9;
	@%p2 bra 	$L__BB5_2;
$L__BB5_3:
	ret;

}
	// .globl	_Z16gpuTemplatePutfgIdEvPT_S1_S0_Piii
.visible .entry _Z16gpuTemplatePutfgIdEvPT_S1_S0_Piii(
	.param .u64 .ptr .align 1 _Z16gpuTemplatePutfgIdEvPT_S1_S0_Piii_param_0,
	.param .u64 .ptr .align 1 _Z16gpuTemplatePutfgIdEvPT_S1_S0_Piii_param_1,
	.param .f64 _Z16gpuTemplatePutfgIdEvPT_S1_S0_Piii_param_2,
	.param .u64 .ptr .align 1 _Z16gpuTemplatePutfgIdEvPT_S1_S0_Piii_param_3,
	.param .u32 _Z16gpuTemplatePutfgIdEvPT_S1_S0_Piii_param_4,
	.param .u32 _Z16gpuTemplatePutfgIdEvPT_S1_S0_Piii_param_5
)
{
	.reg .pred 	%p<9>;
	.reg .b32 	%r<66>;
	.reg .b64 	%rd<57>;
	.reg .b64 	%fd<23>;

	ld.param.u64 	%rd7, [_Z16gpuTemplatePutfgIdEvPT_S1_S0_Piii_param_0];
	ld.param.u64 	%rd8, [_Z16gpuTemplatePutfgIdEvPT_S1_S0_Piii_param_1];
	ld.param.f64 	%fd1, [_Z16gpuTemplatePutfgIdEvPT_S1_S0_Piii_param_2];
	ld.param.u64 	%rd9, [_Z16gpuTemplatePutfgIdEvPT_S1_S0_Piii_param_3];
	ld.param.u32 	%r20, [_Z16gpuTemplatePutfgIdEvPT_S1_S0_Piii_param_4];
	ld.param.u32 	%r21, [_Z16gpuTemplatePutfgIdEvPT_S1_S0_Piii_param_5];
	cvta.to.global.u64 	%rd1, %rd7;
	cvta.to.global.u64 	%rd2, %rd8;
	cvta.to.global.u64 	%rd3, %rd9;
	mov.u32 	%r22, %tid.x;
	mov.u32 	%r23, %ctaid.x;
	mov.u32 	%r1, %ntid.x;
	mad.lo.s32 	%r62, %r23, %r1, %r22;
	setp.ge.s32 	%p1, %r62, %r20;
	@%p1 bra 	$L__BB6_11;
	shl.b32 	%r24, %r21, 1;
	add.s32 	%r3, %r24, 2;
	mov.u32 	%r25, %nctaid.x;
	mul.lo.s32 	%r4, %r1, %r25;
	add.s32 	%r5, %r24, 5;
	cvt.s64.s32 	%rd10, %r21;
$L__BB6_2:
	cvt.s64.s32 	%rd4, %r62;
	add.s64 	%rd11, %rd4, %rd10;
	shl.b64 	%rd12, %rd11, 2;
	add.s64 	%rd13, %rd12, %rd3;
	add.s64 	%rd5, %rd13, 4;
	ld.global.u32 	%r7, [%rd13+8];
	ld.global.u32 	%r8, [%rd13+4];
	sub.s32 	%r9, %r7, %r8;
	setp.lt.s32 	%p2, %r9, 1;
	@%p2 bra 	$L__BB6_10;
	shl.b64 	%rd14, %rd4, 2;
	add.s64 	%rd6, %rd3, %rd14;
	and.b32  	%r10, %r9, 3;
	sub.s32 	%r27, %r8, %r7;
	setp.gt.u32 	%p3, %r27, -4;
	mov.b32 	%r65, 0;
	@%p3 bra 	$L__BB6_6;
	and.b32  	%r65, %r9, 2147483644;
	neg.s32 	%r64, %r65;
	mov.u32 	%r63, %r5;
$L__BB6_5:
	ld.global.u32 	%r28, [%rd5];
	add.s32 	%r29, %r63, %r28;
	add.s32 	%r30, %r29, -3;
	mul.wide.s32 	%rd15, %r30, 4;
	add.s64 	%rd16, %rd3, %rd15;
	ld.global.u32 	%r31, [%rd16];
	mul.wide.s32 	%rd17, %r31, 8;
	add.s64 	%rd18, %rd2, %rd17;
	ld.global.f64 	%fd2, [%rd18];
	ld.global.u32 	%r32, [%rd6];
	mul.wide.s32 	%rd19, %r32, 8;
	add.s64 	%rd20, %rd1, %rd19;
	ld.global.f64 	%fd3, [%rd20];
	fma.rn.f64 	%fd4, %fd1, %fd2, %fd3;
	st.global.f64 	[%rd20], %fd4;
	ld.global.u32 	%r33, [%rd5];
	add.s32 	%r34, %r63, %r33;
	add.s32 	%r35, %r34, -2;
	mul.wide.s32 	%rd21, %r35, 4;
	add.s64 	%rd22, %rd3, %rd21;
	ld.global.u32 	%r36, [%rd22];
	mul.wide.s32 	%rd23, %r36, 8;
	add.s64 	%rd24, %rd2, %rd23;
	ld.global.f64 	%fd5, [%rd24];
	ld.global.u32 	%r37, [%rd6];
	mul.wide.s32 	%rd25, %r37, 8;
	add.s64 	%rd26, %rd1, %rd25;
	ld.global.f64 	%fd6, [%rd26];
	fma.rn.f64 	%fd7, %fd1, %fd5, %fd6;
	st.global.f64 	[%rd26], %fd7;
	ld.global.u32 	%r38, [%rd5];
	add.s32 	%r39, %r63, %r38;
	add.s32 	%r40, %r39, -1;
	mul.wide.s32 	%rd27, %r40, 4;
	add.s64 	%rd28, %rd3, %rd27;
	ld.global.u32 	%r41, [%rd28];
	mul.wide.s32 	%rd29, %r41, 8;
	add.s64 	%rd30, %rd2, %rd29;
	ld.global.f64 	%fd8, [%rd30];
	ld.global.u32 	%r42, [%rd6];
	mul.wide.s32 	%rd31, %r42, 8;
	add.s64 	%rd32, %rd1, %rd31;
	ld.global.f64 	%fd9, [%rd32];
	fma.rn.f64 	%fd10, %fd1, %fd8, %fd9;
	st.global.f64 	[%rd32], %fd10;
	ld.global.u32 	%r43, [%rd5];
	add.s32 	%r44, %r63, %r43;
	mul.wide.s32 	%rd33, %r44, 4;
	add.s64 	%rd34, %rd3, %rd33;
	ld.global.u32 	%r45, [%rd34];
	mul.wide.s32 	%rd35, %r45, 8;
	add.s64 	%rd36, %rd2, %rd35;
	ld.global.f64 	%fd11, [%rd36];
	ld.global.u32 	%r46, [%rd6];
	mul.wide.s32 	%rd37, %r46, 8;
	add.s64 	%rd38, %rd1, %rd37;
	ld.global.f64 	%fd12, [%rd38];
	fma.rn.f64 	%fd13, %fd1, %fd11, %fd12;
	st.global.f64 	[%rd38], %fd13;
	add.s32 	%r64, %r64, 4;
	add.s32 	%r63, %r63, 4;
	setp.ne.s32 	%p4, %r64, 0;
	@%p4 bra 	$L__BB6_5;
$L__BB6_6:
	setp.eq.s32 	%p5, %r10, 0;
	@%p5 bra 	$L__BB6_10;
	ld.global.u32 	%r47, [%rd5];
	add.s32 	%r18, %r65, %r3;
	add.s32 	%r48, %r18, %r47;
	mul.wide.s32 	%rd39, %r48, 4;
	add.s64 	%rd40, %rd3, %rd39;
	ld.global.u32 	%r49, [%rd40];
	mul.wide.s32 	%rd41, %r49, 8;
	add.s64 	%rd42, %rd2, %rd41;
	ld.global.f64 	%fd14, [%rd42];
	ld.global.u32 	%r50, [%rd6];
	mul.wide.s32 	%rd43, %r50, 8;
	add.s64 	%rd44, %rd1, %rd43;
	ld.global.f64 	%fd15, [%rd44];
	fma.rn.f64 	%fd16, %fd1, %fd14, %fd15;
	st.global.f64 	[%rd44], %fd16;
	setp.eq.s32 	%p6, %r10, 1;
	@%p6 bra 	$L__BB6_10;
	ld.global.u32 	%r51, [%rd5];
	add.s32 	%r52, %r18, %r51;
	add.s32 	%r53, %r52, 1;
	mul.wide.s32 	%rd45, %r53, 4;
	add.s64 	%rd46, %rd3, %rd45;
	ld.global.u32 	%r54, [%rd46];
	mul.wide.s32 	%rd47, %r54, 8;
	add.s64 	%rd48, %rd2, %rd47;
	ld.global.f64 	%fd17, [%rd48];
	ld.global.u32 	%r55, [%rd6];
	mul.wide.s32 	%rd49, %r55, 8;
	add.s64 	%rd50, %rd1, %rd49;
	ld.global.f64 	%fd18, [%rd50];
	fma.rn.f64 	%fd19, %fd1, %fd17, %fd18;
	st.global.f64 	[%rd50], %fd19;
	setp.eq.s32 	%p7, %r10, 2;
	@%p7 bra 	$L__BB6_10;
	ld.global.u32 	%r56, [%rd5];
	add.s32 	%r57, %r18, %r56;
	add.s32 	%r58, %r57, 2;
	mul.wide.s32 	%rd51, %r58, 4;
	add.s64 	%rd52, %rd3, %rd51;
	ld.global.u32 	%r59, [%rd52];
	mul.wide.s32 	%rd53, %r59, 8;
	add.s64 	%rd54, %rd2, %rd53;
	ld.global.f64 	%fd20, [%rd54];
	ld.global.u32 	%r60, [%rd6];
	mul.wide.s32 	%rd55, %r60, 8;
	add.s64 	%rd56, %rd1, %rd55;
	ld.global.f64 	%fd21, [%rd56];
	fma.rn.f64 	%fd22, %fd1, %fd20, %fd21;
	st.global.f64 	[%rd56], %fd22;
$L__BB6_10:
	cvt.u32.u64 	%r61, %rd4;
	add.s32 	%r62, %r61, %r4;
	setp.lt.s32 	%p8, %r62, %r20;
	@%p8 bra 	$L__BB6_2;
$L__BB6_11:
	ret;

}
	// .globl	_Z16gpuTemplatePutfgIfEvPT_S1_S0_Piii
.visible .entry _Z16gpuTemplatePutfgIfEvPT_S1_S0_Piii(
	.param .u64 .ptr .align 1 _Z16gpuTemplatePutfgIfEvPT_S1_S0_Piii_param_0,
	.param .u64 .ptr .align 1 _Z16gpuTemplatePutfgIfEvPT_S1_S0_Piii_param_1,
	.param .f32 _Z16gpuTemplatePutfgIfEvPT_S1_S0_Piii_param_2,
	.param .u64 .ptr .align 1 _Z16gpuTemplatePutfgIfEvPT_S1_S0_Piii_param_3,
	.param .u32 _Z16gpuTemplatePutfgIfEvPT_S1_S0_Piii_param_4,
	.param .u32 _Z16gpuTemplatePutfgIfEvPT_S1_S0_Piii_param_5
)
{
	.reg .pred 	%p<9>;
	.reg .b32 	%r<66>;
	.reg .b32 	%f<23>;
	.reg .b64 	%rd<57>;

	ld.param.u64 	%rd7, [_Z16gpuTemplatePutfgIfEvPT_S1_S0_Piii_param_0];
	ld.param.u64 	%rd8, [_Z16gpuTemplatePutfgIfEvPT_S1_S0_Piii_param_1];
	ld.param.f32 	%f1, [_Z16gpuTemplatePutfgIfEvPT_S1_S0_Piii_param_2];
	ld.param.u64 	%rd9, [_Z16gpuTemplatePutfgIfEvPT_S1_S0_Piii_param_3];
	ld.param.u32 	%r20, [_Z16gpuTemplatePutfgIfEvPT_S1_S0_Piii_param_4];
	ld.param.u32 	%r21, [_Z16gpuTemplatePutfgIfEvPT_S1_S0_Piii_param_5];
	cvta.to.global.u64 	%rd1, %rd7;
	cvta.to.global.u64 	%rd2, %rd8;
	cvta.to.global.u64 	%rd3, %rd9;
	mov.u32 	%r22, %tid.x;
	mov.u32 	%r23, %ctaid.x;
	mov.u32 	%r1, %ntid.x;
	mad.lo.s32 	%r62, %r23, %r1, %r22;
	setp.ge.s32 	%p1, %r62, %r20;
	@%p1 bra 	$L__BB7_11;
	shl.b32 	%r24, %r21, 1;
	add.s32 	%r3, %r24, 2;
	mov.u32 	%r25, %nctaid.x;
	mul.lo.s32 	%r4, %r1, %r25;
	add.s32 	%r5, %r24, 5;
	cvt.s64.s32 	%rd10, %r21;
$L__BB7_2:
	cvt.s64.s32 	%rd4, %r62;
	add.s64 	%rd11, %rd4, %rd10;
	shl.b64 	%rd12, %rd11, 2;
	add.s64 	%rd13, %rd12, %rd3;
	add.s64 	%rd5, %rd13, 4;
	ld.global.u32 	%r7, [%rd13+8];
	ld.global.u32 	%r8, [%rd13+4];
	sub.s32 	%r9, %r7, %r8;
	setp.lt.s32 	%p2, %r9, 1;
	@%p2 bra 	$L__BB7_10;
	shl.b64 	%rd14, %rd4, 2;
	add.s64 	%rd6, %rd3, %rd14;
	and.b32  	%r10, %r9, 3;
	sub.s32 	%r27, %r8, %r7;
	setp.gt.u32 	%p3, %r27, -4;
	mov.b32 	%r65, 0;
	@%p3 bra 	$L__BB7_6;
	and.b32  	%r65, %r9, 2147483644;
	neg.s32 	%r64, %r65;
	mov.u32 	%r63, %r5;
$L__BB7_5:
	ld.global.u32 	%r28, [%rd5];
	add.s32 	%r29, %r63, %r28;
	add.s32 	%r30, %r29, -3;
	mul.wide.s32 	%rd15, %r30, 4;
	add.s64 	%rd16, %rd3, %rd15;
	ld.global.u32 	%r31, [%rd16];
	mul.wide.s32 	%rd17, %r31, 4;
	add.s64 	%rd18, %rd2, %rd17;
	ld.global.f32 	%f2, [%rd18];
	ld.global.u32 	%r32, [%rd6];
	mul.wide.s32 	%rd19, %r32, 4;
	add.s64 	%rd20, %rd1, %rd19;
	ld.global.f32 	%f3, [%rd20];
	fma.rn.f32 	%f4, %f1, %f2, %f3;
	st.global.f32 	[%rd20], %f4;
	ld.global.u32 	%r33, [%rd5];
	add.s32 	%r34, %r63, %r33;
	add.s32 	%r35, %r34, -2;
	mul.wide.s32 	%rd21, %r35, 4;
	add.s64 	%rd22, %rd3, %rd21;
	ld.global.u32 	%r36, [%rd22];
	mul.wide.s32 	%rd23, %r36, 4;
	add.s64 	%rd24, %rd2, %rd23;
	ld.global.f32 	%f5, [%rd24];
	ld.global.u32 	%r37, [%rd6];
	mul.wide.s32 	%rd25, %r37, 4;
	add.s64 	%rd26, %rd1, %rd25;
	ld.global.f32 	%f6, [%rd26];
	fma.rn.f32 	%f7, %f1, %f5, %f6;
	st.global.f32 	[%rd26], %f7;
	ld.global.u32 	%r38, [%rd5];
	add.s32 	%r39, %r63, %r38;
	add.s32 	%r40, %r39, -1;
	mul.wide.s32 	%rd27, %r40, 4;
	add.s64 	%rd28, %rd3, %rd27;
	ld.global.u32 	%r41, [%rd28];
	mul.wide.s32 	%rd29, %r41, 4;
	add.s64 	%rd30, %rd2, %rd29;
	ld.global.f32 	%f8, [%rd30];
	ld.global.u32 	%r42, [%rd6];
	mul.wide.s32 	%rd31, %r42, 4;
	add.s64 	%rd32, %rd1, %rd31;
	ld.global.f32 	%f9, [%rd32];
	fma.rn.f32 	%f10, %f1, %f8, %f9;
	st.global.f32 	[%rd32], %f10;
	ld.global.u32 	%r43, [%rd5];
	add.s32 	%r44, %r63, %r43;
	mul.wide.s32 	%rd33, %r44, 4;
	add.s64 	%rd34, %rd3, %rd33;
	ld.global.u32 	%r45, [%rd34];
	mul.wide.s32 	%rd35, %r45, 4;
	add.s64 	%rd36, %rd2, %rd35;
	ld.global.f32 	%f11, [%rd36];
	ld.global.u32 	%r46, [%rd6];
	mul.wide.s32 	%rd37, %r46, 4;
	add.s64 	%rd38, %rd1, %rd37;
	ld.global.f32 	%f12, [%rd38];
	fma.rn.f32 	%f13, %f1, %f11, %f12;
	st.global.f32 	[%rd38], %f13;
	add.s32 	%r64, %r64, 4;
	add.s32 	%r63, %r63, 4;
	setp.ne.s32 	%p4, %r64, 0;
	@%p4 bra 	$L__BB7_5;
$L__BB7_6:
	setp.eq.s32 	%p5, %r10, 0;
	@%p5 bra 	$L__BB7_10;
	ld.global.u32 	%r47, [%rd5];
	add.s32 	%r18, %r65, %r3;
	add.s32 	%r48, %r18, %r47;
	mul.wide.s32 	%rd39, %r48, 4;
	add.s64 	%rd40, %rd3, %rd39;
	ld.global.u32 	%r49, [%rd40];
	mul.wide.s32 	%rd41, %r49, 4;
	add.s64 	%rd42, %rd2, %rd41;
	ld.global.f32 	%f14, [%rd42];
	ld.global.u32 	%r50, [%rd6];
	mul.wide.s32 	%rd43, %r50, 4;
	add.s64 	%rd44, %rd1, %rd43;
	ld.global.f32 	%f15, [%rd44];
	fma.rn.f32 	%f16, %f1, %f14, %f15;
	st.global.f32 	[%rd44], %f16;
	setp.eq.s32 	%p6, %r10, 1;
	@%p6 bra 	$L__BB7_10;
	ld.global.u32 	%r51, [%rd5];
	add.s32 	%r52, %r18, %r51;
	add.s32 	%r53, %r52, 1;
	mul.wide.s32 	%rd45, %r53, 4;
	add.s64 	%rd46, %rd3, %rd45;
	ld.global.u32 	%r54, [%rd46];
	mul.wide.s32 	%rd47, %r54, 4;
	add.s64 	%rd48, %rd2, %rd47;
	ld.global.f32 	%f17, [%rd48];
	ld.global.u32 	%r55, [%rd6];
	mul.wide.s32 	%rd49, %r55, 4;
	add.s64 	%rd50, %rd1, %rd49;
	ld.global.f32 	%f18, [%rd50];
	fma.rn.f32 	%f19, %f1, %f17, %f18;
	st.global.f32 	[%rd50], %f19;
	setp.eq.s32 	%p7, %r10, 2;
	@%p7 bra 	$L__BB7_10;
	ld.global.u32 	%r56, [%rd5];
	add.s32 	%r57, %r18, %r56;
	add.s32 	%r58, %r57, 2;
	mul.wide.s32 	%rd51, %r58, 4;
	add.s64 	%rd52, %rd3, %rd51;
	ld.global.u32 	%r59, [%rd52];
	mul.wide.s32 	%rd53, %r59, 4;
	add.s64 	%rd54, %rd2, %rd53;
	ld.global.f32 	%f20, [%rd54];
	ld.global.u32 	%r60, [%rd6];
	mul.wide.s32 	%rd55, %r60, 4;
	add.s64 	%rd56, %rd1, %rd55;
	ld.global.f32 	%f21, [%rd56];
	fma.rn.f32 	%f22, %f1, %f20, %f21;
	st.global.f32 	[%rd56], %f22;
$L__BB7_10:
	cvt.u32.u64 	%r61, %rd4;
	add.s32 	%r62, %r61, %r4;
	setp.lt.s32 	%p8, %r62, %r20;
	@%p8 bra 	$L__BB7_2;
$L__BB7_11:
	ret;

}
	// .globl	_Z15gpuTemplateGetcIdEvPT_S1_Piii
.visible .entry _Z15gpuTemplateGetcIdEvPT_S1_Piii(
	.param .u64 .ptr .align 1 _Z15gpuTemplateGetcIdEvPT_S1_Piii_param_0,
	.param .u64 .ptr .align 1 _Z15gpuTemplateGetcIdEvPT_S1_Piii_param_1,
	.param .u64 .ptr .align 1 _Z15gpuTemplateGetcIdEvPT_S1_Piii_param_2,
	.param .u32 _Z15gpuTemplateGetcIdEvPT_S1_Piii_param_3,
	.param .u32 _Z15gpuTemplateGetcIdEvPT_S1_Piii_param_4
)
{
	.reg .pred 	%p<3>;
	.reg .b32 	%r<18>;
	.reg .b64 	%rd<13>;
	.reg .b64 	%fd<2>;

	ld.param.u64 	%rd4, [_Z15gpuTemplateGetcIdEvPT_S1_Piii_param_0];
	ld.param.u64 	%rd5, [_Z15gpuTemplateGetcIdEvPT_S1_Piii_param_1];
	ld.param.u64 	%rd6, [_Z15gpuTemplateGetcIdEvPT_S1_Piii_param_2];
	ld.param.u32 	%r6, [_Z15gpuTemplateGetcIdEvPT_S1_Piii_param_3];
	ld.param.u32 	%r7, [_Z15gpuTemplateGetcIdEvPT_S1_Piii_param_4];
	mov.u32 	%r8, %tid.x;
	mov.u32 	%r9, %ctaid.x;
	mov.u32 	%r1, %ntid.x;
	mad.lo.s32 	%r17, %r9, %r1, %r8;
	setp.ge.s32 	%p1, %r17, %r7;
	@%p1 bra 	$L__BB8_3;
	mov.u32 	%r10, %nctaid.x;
	mul.lo.s32 	%r3, %r1, %r10;
	cvta.to.global.u64 	%rd1, %rd6;
	cvta.to.global.u64 	%rd2, %rd5;
	cvta.to.global.u64 	%rd3, %rd4;
$L__BB8_2:
	div.s32 	%r11, %r17, %r6;
	mul.lo.s32 	%r12, %r11, %r6;
	sub.s32 	%r13, %r17, %r12;
	shl.b32 	%r14, %r11, 2;
	mul.wide.s32 	%rd7, %r14, 4;
	add.s64 	%rd8, %rd1, %rd7;
	ld.global.u32 	%r15, [%rd8+8];
	mad.lo.s32 	%r16, %r15, %r6, %r13;
	mul.wide.s32 	%rd9, %r16, 8;
	add.s64 	%rd10, %rd2, %rd9;
	ld.global.f64 	%fd1, [%rd10];
	mul.wide.s32 	%rd11, %r17, 8;
	add.s64 	%rd12, %rd3, %rd11;
	st.global.f64 	[%rd12], %fd1;
	add.s32 	%r17, %r17, %r3;
	setp.lt.s32 	%p2, %r17, %r7;
	@%p2 bra 	$L__BB8_2;
$L__BB8_3:
	ret;

}
	// .globl	_Z15gpuTemplateGetcIfEvPT_S1_Piii
.visible .entry _Z15gpuTemplateGetcIfEvPT_S1_Piii(
	.param .u64 .ptr .align 1 _Z15gpuTemplateGetcIfEvPT_S1_Piii_param_0,
	.param .u64 .ptr .align 1 _Z15gpuTemplateGetcIfEvPT_S1_Piii_param_1,
	.param .u64 .ptr .align 1 _Z15gpuTemplateGetcIfEvPT_S1_Piii_param_2,
	.param .u32 _Z15gpuTemplateGetcIfEvPT_S1_Piii_param_3,
	.param .u32 _Z15gpuTemplateGetcIfEvPT_S1_Piii_param_4
)
{
	.reg .pred 	%p<3>;
	.reg .b32 	%r<18>;
	.reg .b32 	%f<2>;
	.reg .b64 	%rd<13>;

	ld.param.u64 	%rd4, [_Z15gpuTemplateGetcIfEvPT_S1_Piii_param_0];
	ld.param.u64 	%rd5, [_Z15gpuTemplateGetcIfEvPT_S1_Piii_param_1];
	ld.param.u64 	%rd6, [_Z15gpuTemplateGetcIfEvPT_S1_Piii_param_2];
	ld.param.u32 	%r6, [_Z15gpuTemplateGetcIfEvPT_S1_Piii_param_3];
	ld.param.u32 	%r7, [_Z15gpuTemplateGetcIfEvPT_S1_Piii_param_4];
	mov.u32 	%r8, %tid.x;
	mov.u32 	%r9, %ctaid.x;
	mov.u32 	%r1, %ntid.x;
	mad.lo.s32 	%r17, %r9, %r1, %r8;
	setp.ge.s32 	%p1, %r17, %r7;
	@%p1 bra 	$L__BB9_3;
	mov.u32 	%r10, %nctaid.x;
	mul.lo.s32 	%r3, %r1, %r10;
	cvta.to.global.u64 	%rd1, %rd6;
	cvta.to.global.u64 	%rd2, %rd5;
	cvta.to.global.u64 	%rd3, %rd4;
$L__BB9_2:
	div.s32 	%r11, %r17, %r6;
	mul.lo.s32 	%r12, %r11, %r6;
	sub.s32 	%r13, %r17, %r12;
	shl.b32 	%r14, %r11, 2;
	mul.wide.s32 	%rd7, %r14, 4;
	add.s64 	%rd8, %rd1, %rd7;
	ld.global.u32 	%r15, [%rd8+8];
	mad.lo.s32 	%r16, %r15, %r6, %r13;
	mul.wide.s32 	%rd9, %r16, 4;
	add.s64 	%rd10, %rd2, %rd9;
	ld.global.f32 	%f1, [%rd10];
	mul.wide.s32 	%rd11, %r17, 4;
	add.s64 	%rd12, %rd3, %rd11;
	st.global.f32 	[%rd12], %f1;
	add.s32 	%r17, %r17, %r3;
	setp.lt.s32 	%p2, %r17, %r7;
	@%p2 bra 	$L__BB9_2;
$L__BB9_3:
	ret;

}
	// .globl	_Z17gpuTemplateGetnjcIdEvPT_S1_S1_S1_iii
.visible .entry _Z17gpuTemplateGetnjcIdEvPT_S1_S1_S1_iii(
	.param .u64 .ptr .align 1 _Z17gpuTemplateGetnjcIdEvPT_S1_S1_S1_iii_param_0,
	.param .u64 .ptr .align 1 _Z17gpuTemplateGetnjcIdEvPT_S1_S1_S1_iii_param_1,
	.param .u64 .ptr .align 1 _Z17gpuTemplateGetnjcIdEvPT_S1_S1_S1_iii_param_2,
	.param .u64 .ptr .align 1 _Z17gpuTemplateGetnjcIdEvPT_S1_S1_S1_iii_param_3,
	.param .u32 _Z17gpuTemplateGetnjcIdEvPT_S1_S1_S1_iii_param_4,
	.param .u32 _Z17gpuTemplateGetnjcIdEvPT_S1_S1_S1_iii_param_5,
	.param .u32 _Z17gpuTemplateGetnjcIdEvPT_S1_S1_S1_iii_param_6
)
{
	.reg .pred 	%p<12>;
	.reg .b32 	%r<51>;
	.reg .b64 	%rd<47>;
	.reg .b64 	%fd<86>;

	ld.param.u64 	%rd7, [_Z17gpuTemplateGetnjcIdEvPT_S1_S1_S1_iii_param_0];
	ld.param.u64 	%rd8, [_Z17gpuTemplateGetnjcIdEvPT_S1_S1_S1_iii_param_2];
	ld.param.u64 	%rd9, [_Z17gpuTemplateGetnjcIdEvPT_S1_S1_S1_iii_param_3];
	ld.param.u32 	%r28, [_Z17gpuTemplateGetnjcIdEvPT_S1_S1_S1_iii_param_5];
	ld.param.u32 	%r29, [_Z17gpuTemplateGetnjcIdEvPT_S1_S1_S1_iii_param_6];
	cvta.to.global.u64 	%rd1, %rd9;
	cvta.to.global.u64 	%rd2, %rd8;
	cvta.to.global.u64 	%rd3, %rd7;
	mov.u32 	%r30, %tid.x;
	mov.u32 	%r31, %ctaid.x;
	mov.u32 	%r1, %ntid.x;
	mad.lo.s32 	%r43, %r31, %r1, %r30;
	setp.ge.s32 	%p1, %r43, %r29;
	@%p1 bra 	$L__BB10_16;
	setp.gt.s32 	%p2, %r28, 0;
	mov.u32 	%r32, %nctaid.x;
	mul.lo.s32 	%r3, %r1, %r32;
	@%p2 bra 	$L__BB10_2;
	bra.uni 	$L__BB10_15;
$L__BB10_2:
	and.b32  	%r4, %r28, 7;
	and.b32  	%r5, %r28, 3;
	and.b32  	%r6, %r28, 2147483640;
	and.b32  	%r7, %r28, 1;
	neg.s32 	%r8, %r6;
	shl.b32 	%r9, %r29, 3;
	mul.wide.s32 	%rd40, %r29, 8;
$L__BB10_3:
	ld.param.u32 	%r42, [_Z17gpuTemplateGetnjcIdEvPT_S1_S1_S1_iii_param_4];
	ld.param.u64 	%rd46, [_Z17gpuTemplateGetnjcIdEvPT_S1_S1_S1_iii_param_1];
	setp.lt.u32 	%p4, %r28, 8;
	div.s32 	%r34, %r43, %r42;
	mul.wide.s32 	%rd13, %r43, 8;
	add.s64 	%rd4, %rd3, %rd13;
	mov.b64 	%rd14, 0;
	st.global.u64 	[%rd4], %rd14;
	cvta.to.global.u64 	%rd15, %rd46;
	add.s64 	%rd5, %rd15, %rd13;
	mul.lo.s32 	%r12, %r34, %r28;
	mov.b32 	%r48, 0;
	mov.f64 	%fd83, 0d0000000000000000;
	@%p4 bra 	$L__BB10_6;
	mov.f64 	%fd83, 0d0000000000000000;
	mov.u32 	%r44, %r12;
	mov.u32 	%r45, %r43;
	mov.u32 	%r46, %r8;
$L__BB10_5:
	.pragma "nounroll";
	mul.wide.s32 	%rd16, %r44, 8;
	add.s64 	%rd17, %rd1, %rd16;
	ld.global.f64 	%fd10, [%rd5];
	mul.wide.s32 	%rd18, %r45, 8;
	add.s64 	%rd19, %rd2, %rd18;
	ld.global.f64 	%fd11, [%rd19];
	mul.f64 	%fd12, %fd10, %fd11;
	ld.global.f64 	%fd13, [%rd17];
	fma.rn.f64 	%fd14, %fd12, %fd13, %fd83;
	st.global.f64 	[%rd4], %fd14;
	ld.global.f64 	%fd15, [%rd5];
	mul.wide.s32 	%rd20, %r29, 8;
	add.s64 	%rd21, %rd19, %rd20;
	ld.global.f64 	%fd16, [%rd21];
	mul.f64 	%fd17, %fd15, %fd16;
	ld.global.f64 	%fd18, [%rd17+8];
	fma.rn.f64 	%fd19, %fd17, %fd18, %fd14;
	st.global.f64 	[%rd4], %fd19;
	ld.global.f64 	%fd20, [%rd5];
	add.s64 	%rd22, %rd21, %rd20;
	ld.global.f64 	%fd21, [%rd22];
	mul.f64 	%fd22, %fd20, %fd21;
	ld.global.f64 	%fd23, [%rd17+16];
	fma.rn.f64 	%fd24, %fd22, %fd23, %fd19;
	st.global.f64 	[%rd4], %fd24;
	ld.global.f64 	%fd25, [%rd5];
	add.s64 	%rd23, %rd22, %rd20;
	ld.global.f64 	%fd26, [%rd23];
	mul.f64 	%fd27, %fd25, %fd26;
	ld.global.f64 	%fd28, [%rd17+24];
	fma.rn.f64 	%fd29, %fd27, %fd28, %fd24;
	st.global.f64 	[%rd4], %fd29;
	ld.global.f64 	%fd30, [%rd5];
	add.s64 	%rd24, %rd23, %rd20;
	ld.global.f64 	%fd31, [%rd24];
	mul.f64 	%fd32, %fd30, %fd31;
	ld.global.f64 	%fd33, [%rd17+32];
	fma.rn.f64 	%fd34, %fd32, %fd33, %fd29;
	st.global.f64 	[%rd4], %fd34;
	ld.global.f64 	%fd35, [%rd5];
	add.s64 	%rd25, %rd24, %rd20;
	ld.global.f64 	%fd36, [%rd25];
	mul.f64 	%fd37, %fd35, %fd36;
	ld.global.f64 	%fd38, [%rd17+40];
	fma.rn.f64 	%fd39, %fd37, %fd38, %fd34;
	st.global.f64 	[%rd4], %fd39;
	ld.global.f64 	%fd40, [%rd5];
	add.s64 	%rd26, %rd25, %rd20;
	ld.global.f64 	%fd41, [%rd26];
	mul.f64 	%fd42, %fd40, %fd41;
	ld.global.f64 	%fd43, [%rd17+48];
	fma.rn.f64 	%fd44, %fd42, %fd43, %fd39;
	st.global.f64 	[%rd4], %fd44;
	ld.global.f64 	%fd45, [%rd5];
	add.s64 	%rd27, %rd26, %rd20;
	ld.global.f64 	%fd46, [%rd27];
	mul.f64 	%fd47, %fd45, %fd46;
	ld.global.f64 	%fd48, [%rd17+56];
	fma.rn.f64 	%fd83, %fd47, %fd48, %fd44;
	st.global.f64 	[%rd4], %fd83;
	add.s32 	%r46, %r46, 8;
	add.s32 	%r45, %r45, %r9;
	add.s32 	%r44, %r44, 8;
	setp.ne.s32 	%p5, %r46, 0;
	mov.u32 	%r48, %r6;
	@%p5 bra 	$L__BB10_5;
$L__BB10_6:
	setp.eq.s32 	%p6, %r4, 0;
	@%p6 bra 	$L__BB10_14;
	add.s32 	%r35, %r4, -1;
	setp.lt.u32 	%p7, %r35, 3;
	@%p7 bra 	$L__BB10_9;
	ld.global.f64 	%fd49, [%rd5];
	mad.lo.s32 	%r36, %r48, %r29, %r43;
	mul.wide.s32 	%rd28, %r36, 8;
	add.s64 	%rd29, %rd2, %rd28;
	ld.global.f64 	%fd50, [%rd29];
	mul.f64 	%fd51, %fd49, %fd50;
	add.s32 	%r37, %r48, %r12;
	mul.wide.s32 	%rd30, %r37, 8;
	add.s64 	%rd31, %rd1, %rd30;
	ld.global.f64 	%fd52, [%rd31];
	fma.rn.f64 	%fd53, %fd51, %fd52, %fd83;
	st.global.f64 	[%rd4], %fd53;
	ld.global.f64 	%fd54, [%rd5];
	add.s64 	%rd33, %rd29, %rd40;
	ld.global.f64 	%fd55, [%rd33];
	mul.f64 	%fd56, %fd54, %fd55;
	ld.global.f64 	%fd57, [%rd31+8];
	fma.rn.f64 	%fd58, %fd56, %fd57, %fd53;
	st.global.f64 	[%rd4], %fd58;
	ld.global.f64 	%fd59, [%rd5];
	add.s64 	%rd34, %rd33, %rd40;
	ld.global.f64 	%fd60, [%rd34];
	mul.f64 	%fd61, %fd59, %fd60;
	ld.global.f64 	%fd62, [%rd31+16];
	fma.rn.f64 	%fd63, %fd61, %fd62, %fd58;
	st.global.f64 	[%rd4], %fd63;
	ld.global.f64 	%fd64, [%rd5];
	add.s64 	%rd35, %rd34, %rd40;
	ld.global.f64 	%fd65, [%rd35];
	mul.f64 	%fd66, %fd64, %fd65;
	ld.global.f64 	%fd67, [%rd31+24];
	fma.rn.f64 	%fd83, %fd66, %fd67, %fd63;
	st.global.f64 	[%rd4], %fd83;
	add.s32 	%r48, %r48, 4;
$L__BB10_9:
	setp.eq.s32 	%p8, %r5, 0;
	@%p8 bra 	$L__BB10_14;
	setp.eq.s32 	%p9, %r5, 1;
	@%p9 bra 	$L__BB10_12;
	ld.global.f64 	%fd68, [%rd5];
	mad.lo.s32 	%r38, %r48, %r29, %r43;
	mul.wide.s32 	%rd36, %r38, 8;
	add.s64 	%rd37, %rd2, %rd36;
	ld.global.f64 	%fd69, [%rd37];
	mul.f64 	%fd70, %fd68, %fd69;
	add.s32 	%r39, %r48, %r12;
	mul.wide.s32 	%rd38, %r39, 8;
	add.s64 	%rd39, %rd1, %rd38;
	ld.global.f64 	%fd71, [%rd39];
	fma.rn.f64 	%fd72, %fd70, %fd71, %fd83;
	st.global.f64 	[%rd4], %fd72;
	ld.global.f64 	%fd73, [%rd5];
	add.s64 	%rd41, %rd37, %rd40;
	ld.global.f64 	%fd74, [%rd41];
	mul.f64 	%fd75, %fd73, %fd74;
	ld.global.f64 	%fd76, [%rd39+8];
	fma.rn.f64 	%fd83, %fd75, %fd76, %fd72;
	st.global.f64 	[%rd4], %fd83;
	add.s32 	%r48, %r48, 2;
$L__BB10_12:
	setp.eq.s32 	%p10, %r7, 0;
	@%p10 bra 	$L__BB10_14;
	ld.global.f64 	%fd77, [%rd5];
	mad.lo.s32 	%r40, %r48, %r29, %r43;
	mul.wide.s32 	%rd42, %r40, 8;
	add.s64 	%rd43, %rd2, %rd42;
	ld.global.f64 	%fd78, [%rd43];
	mul.f64 	%fd79, %fd77, %fd78;
	add.s32 	%r41, %r48, %r12;
	mul.wide.s32 	%rd44, %r41, 8;
	add.s64 	%rd45, %rd1, %rd44;
	ld.global.f64 	%fd80, [%rd45];
	fma.rn.f64 	%fd81, %fd79, %fd80, %fd83;
	st.global.f64 	[%rd4], %fd81;
$L__BB10_14:
	add.s32 	%r43, %r43, %r3;
	setp.lt.s32 	%p11, %r43, %r29;
	@%p11 bra 	$L__BB10_3;
	bra.uni 	$L__BB10_16;
$L__BB10_15:
	mul.wide.s32 	%rd10, %r43, 8;
	add.s64 	%rd11, %rd3, %rd10;
	mov.b64 	%rd12, 0;
	st.global.u64 	[%rd11], %rd12;
	add.s32 	%r43, %r43, %r3;
	setp.lt.s32 	%p3, %r43, %r29;
	@%p3 bra 	$L__BB10_15;
$L__BB10_16:
	ret;

}
	// .globl	_Z17gpuTemplateGetnjcIfEvPT_S1_S1_S1_iii
.visible .entry _Z17gpuTemplateGetnjcIfEvPT_S1_S1_S1_iii(
	.param .u64 .ptr .align 1 _Z17gpuTemplateGetnjcIfEvPT_S1_S1_S1_iii_param_0,
	.param .u64 .ptr .align 1 _Z17gpuTemplateGetnjcIfEvPT_S1_S1_S1_iii_param_1,
	.param .u64 .ptr .align 1 _Z17gpuTemplateGetnjcIfEvPT_S1_S1_S1_iii_param_2,
	.param .u64 .ptr .align 1 _Z17gpuTemplateGetnjcIfEvPT_S1_S1_S1_iii_param_3,
	.param .u32 _Z17gpuTemplateGetnjcIfEvPT_S1_S1_S1_iii_param_4,
	.param .u32 _Z17gpuTemplateGetnjcIfEvPT_S1_S1_S1_iii_param_5,
	.param .u32 _Z17gpuTemplateGetnjcIfEvPT_S1_S1_S1_iii_param_6
)
{
	.reg .pred 	%p<12>;
	.reg .b32 	%r<51>;
	.reg .b32 	%f<86>;
	.reg .b64 	%rd<44>;

	ld.param.u64 	%rd8, [_Z17gpuTemplateGetnjcIfEvPT_S1_S1_S1_iii_param_0];
	ld.param.u64 	%rd7, [_Z17gpuTemplateGetnjcIfEvPT_S1_S1_S1_iii_param_1];
	ld.param.u64 	%rd9, [_Z17gpuTemplateGetnjcIfEvPT_S1_S1_S1_iii_param_2];
	ld.param.u64 	%rd10, [_Z17gpuTemplateGetnjcIfEvPT_S1_S1_S1_iii_param_3];
	ld.param.u32 	%r27, [_Z17gpuTemplateGetnjcIfEvPT_S1_S1_S1_iii_param_4];
	ld.param.u32 	%r28, [_Z17gpuTemplateGetnjcIfEvPT_S1_S1_S1_iii_param_5];
	ld.param.u32 	%r29, [_Z17gpuTemplateGetnjcIfEvPT_S1_S1_S1_iii_param_6];
	cvta.to.global.u64 	%rd1, %rd10;
	cvta.to.global.u64 	%rd2, %rd9;
	cvta.to.global.u64 	%rd3, %rd8;
	mov.u32 	%r30, %tid.x;
	mov.u32 	%r31, %ctaid.x;
	mov.u32 	%r1, %ntid.x;
	mad.lo.s32 	%r43, %r31, %r1, %r30;
	setp.ge.s32 	%p1, %r43, %r29;
	@%p1 bra 	$L__BB11_16;
	setp.gt.s32 	%p2, %r28, 0;
	mov.u32 	%r32, %nctaid.x;
	mul.lo.s32 	%r3, %r1, %r32;
	@%p2 bra 	$L__BB11_2;
	bra.uni 	$L__BB11_15;
$L__BB11_2:
	and.b32  	%r4, %r28, 7;
	and.b32  	%r5, %r28, 3;
	and.b32  	%r6, %r28, 2147483640;
	and.b32  	%r7, %r28, 1;
	neg.s32 	%r8, %r6;
	shl.b32 	%r9, %r29, 3;
	cvta.to.global.u64 	%rd4, %rd7;
	mul.wide.s32 	%rd38, %r29, 4;
$L__BB11_3:
	setp.lt.u32 	%p4, %r28, 8;
	div.s32 	%r35, %r43, %r27;
	mul.wide.s32 	%rd13, %r43, 4;
	add.s64 	%rd5, %rd3, %rd13;
	mov.b32 	%r48, 0;
	st.global.u32 	[%rd5], %r48;
	add.s64 	%rd6, %rd4, %rd13;
	mul.lo.s32 	%r12, %r35, %r28;
	mov.f32 	%f83, 0f00000000;
	@%p4 bra 	$L__BB11_6;
	mov.f32 	%f83, 0f00000000;
	mov.u32 	%r44, %r12;
	mov.u32 	%r45, %r43;
	mov.u32 	%r46, %r8;
$L__BB11_5:
	.pragma "nounroll";
	mul.wide.s32 	%rd14, %r44, 4;
	add.s64 	%rd15, %rd1, %rd14;
	ld.global.f32 	%f10, [%rd6];
	mul.wide.s32 	%rd16, %r45, 4;
	add.s64 	%rd17, %rd2, %rd16;
	ld.global.f32 	%f11, [%rd17];
	mul.f32 	%f12, %f10, %f11;
	ld.global.f32 	%f13, [%rd15];
	fma.rn.f32 	%f14, %f12, %f13, %f83;
	st.global.f32 	[%rd5], %f14;
	ld.global.f32 	%f15, [%rd6];
	mul.wide.s32 	%rd18, %r29, 4;
	add.s64 	%rd19, %rd17, %rd18;
	ld.global.f32 	%f16, [%rd19];
	mul.f32 	%f17, %f15, %f16;
	ld.global.f32 	%f18, [%rd15+4];
	fma.rn.f32 	%f19, %f17, %f18, %f14;
	st.global.f32 	[%rd5], %f19;
	ld.global.f32 	%f20, [%rd6];
	add.s64 	%rd20, %rd19, %rd18;
	ld.global.f32 	%f21, [%rd20];
	mul.f32 	%f22, %f20, %f21;
	ld.global.f32 	%f23, [%rd15+8];
	fma.rn.f32 	%f24, %f22, %f23, %f19;
	st.global.f32 	[%rd5], %f24;
	ld.global.f32 	%f25, [%rd6];
	add.s64 	%rd21, %rd20, %rd18;
	ld.global.f32 	%f26, [%rd21];
	mul.f32 	%f27, %f25, %f26;
	ld.global.f32 	%f28, [%rd15+12];
	fma.rn.f32 	%f29, %f27, %f28, %f24;
	st.global.f32 	[%rd5], %f29;
	ld.global.f32 	%f30, [%rd6];
	add.s64 	%rd22, %rd21, %rd18;
	ld.global.f32 	%f31, [%rd22];
	mul.f32 	%f32, %f30, %f31;
	ld.global.f32 	%f33, [%rd15+16];
	fma.rn.f32 	%f34, %f32, %f33, %f29;
	st.global.f32 	[%rd5], %f34;
	ld.global.f32 	%f35, [%rd6];
	add.s64 	%rd23, %rd22, %rd18;
	ld.global.f32 	%f36, [%rd23];
	mul.f32 	%f37, %f35, %f36;
	ld.global.f32 	%f38, [%rd15+20];
	fma.rn.f32 	%f39, %f37, %f38, %f34;
	st.global.f32 	[%rd5], %f39;
	ld.global.f32 	%f40, [%rd6];
	add.s64 	%rd24, %rd23, %rd18;
	ld.global.f32 	%f41, [%rd24];
	mul.f32 	%f42, %f40, %f41;
	ld.global.f32 	%f43, [%rd15+24];
	fma.rn.f32 	%f44, %f42, %f43, %f39;
	st.global.f32 	[%rd5], %f44;
	ld.global.f32 	%f45, [%rd6];
	add.s64 	%rd25, %rd24, %rd18;
	ld.global.f32 	%f46, [%rd25];
	mul.f32 	%f47, %f45, %f46;
	ld.global.f32 	%f48, [%rd15+28];
	fma.rn.f32 	%f83, %f47, %f48, %f44;
	st.global.f32 	[%rd5], %f83;
	add.s32 	%r46, %r46, 8;
	add.s32 	%r45, %r45, %r9;
	add.s32 	%r44, %r44, 8;
	setp.ne.s32 	%p5, %r46, 0;
	mov.u32 	%r48, %r6;
	@%p5 bra 	$L__BB11_5;
$L__BB11_6:
	setp.eq.s32 	%p6, %r4, 0;
	@%p6 bra 	$L__BB11_14;
	add.s32 	%r36, %r4, -1;
	setp.lt.u32 	%p7, %r36, 3;
	@%p7 bra 	$L__BB11_9;
	ld.global.f32 	%f49, [%rd6];
	mad.lo.s32 	%r37, %r48, %r29, %r43;
	mul.wide.s32 	%rd26, %r37, 4;
	add.s64 	%rd27, %rd2, %rd26;
	ld.global.f32 	%f50, [%rd27];
	mul.f32 	%f51, %f49, %f50;
	add.s32 	%r38, %r48, %r12;
	mul.wide.s32 	%rd28, %r38, 4;
	add.s64 	%rd29, %rd1, %rd28;
	ld.global.f32 	%f52, [%rd29];
	fma.rn.f32 	%f53, %f51, %f52, %f83;
	st.global.f32 	[%rd5], %f53;
	ld.global.f32 	%f54, [%rd6];
	add.s64 	%rd31, %rd27, %rd38;
	ld.global.f32 	%f55, [%rd31];
	mul.f32 	%f56, %f54, %f55;
	ld.global.f32 	%f57, [%rd29+4];
	fma.rn.f32 	%f58, %f56, %f57, %f53;
	st.global.f32 	[%rd5], %f58;
	ld.global.f32 	%f59, [%rd6];
	add.s64 	%rd32, %rd31, %rd38;
	ld.global.f32 	%f60, [%rd32];
	mul.f32 	%f61, %f59, %f60;
	ld.global.f32 	%f62, [%rd29+8];
	fma.rn.f32 	%f63, %f61, %f62, %f58;
	st.global.f32 	[%rd5], %f63;
	ld.global.f32 	%f64, [%rd6];
	add.s64 	%rd33, %rd32, %rd38;
	ld.global.f32 	%f65, [%rd33];
	mul.f32 	%f66, %f64, %f65;
	ld.global.f32 	%f67, [%rd29+12];
	fma.rn.f32 	%f83, %f66, %f67, %f63;
	st.global.f32 	[%rd5], %f83;
	add.s32 	%r48, %r48, 4;
$L__BB11_9:
	setp.eq.s32 	%p8, %r5, 0;
	@%p8 bra 	$L__BB11_14;
	setp.eq.s32 	%p9, %r5, 1;
	@%p9 bra 	$L__BB11_12;
	ld.global.f32 	%f68, [%rd6];
	mad.lo.s32 	%r39, %r48, %r29, %r43;
	mul.wide.s32 	%rd34, %r39, 4;
	add.s64 	%rd35, %rd2, %rd34;
	ld.global.f32 	%f69, [%rd35];
	mul.f32 	%f70, %f68, %f69;
	add.s32 	%r40, %r48, %r12;
	mul.wide.s32 	%rd36, %r40, 4;
	add.s64 	%rd37, %rd1, %rd36;
	ld.global.f32 	%f71, [%rd37];
	fma.rn.f32 	%f72, %f70, %f71, %f83;
	st.global.f32 	[%rd5], %f72;
	ld.global.f32 	%f73, [%rd6];
	add.s64 	%rd39, %rd35, %rd38;
	ld.global.f32 	%f74, [%rd39];
	mul.f32 	%f75, %f73, %f74;
	ld.global.f32 	%f76, [%rd37+4];
	fma.rn.f32 	%f83, %f75, %f76, %f72;
	st.global.f32 	[%rd5], %f83;
	add.s32 	%r48, %r48, 2;
$L__BB11_12:
	setp.eq.s32 	%p10, %r7, 0;
	@%p10 bra 	$L__BB11_14;
	ld.global.f32 	%f77, [%rd6];
	mad.lo.s32 	%r41, %r48, %r29, %r43;
	mul.wide.s32 	%rd40, %r41, 4;
	add.s64 	%rd41, %rd2, %rd40;
	ld.global.f32 	%f78, [%rd41];
	mul.f32 	%f79, %f77, %f78;
	add.s32 	%r42, %r48, %r12;
	mul.wide.s32 	%rd42, %r42, 4;
	add.s64 	%rd43, %rd1, %rd42;
	ld.global.f32 	%f80, [%rd43];
	fma.rn.f32 	%f81, %f79, %f80, %f83;
	st.global.f32 	[%rd5], %f81;
$L__BB11_14:
	add.s32 	%r43, %r43, %r3;
	setp.lt.s32 	%p11, %r43, %r29;
	@%p11 bra 	$L__BB11_3;
	bra.uni 	$L__BB11_16;
$L__BB11_15:
	mul.wide.s32 	%rd11, %r43, 4;
	add.s64 	%rd12, %rd3, %rd11;
	mov.b32 	%r33, 0;
	st.global.u32 	[%rd12], %r33;
	add.s32 	%r43, %r43, %r3;
	setp.lt.s32 	%p3, %r43, %r29;
	@%p3 bra 	$L__BB11_15;
$L__BB11_16:
	ret;

}
	// .globl	_Z23gpuTemplateApplyInverseIdEvPT_S1_S1_S1_S1_PiS2_S2_S2_S2_S2_S2_iiiii
.visible .entry _Z23gpuTemplateApplyInverseIdEvPT_S1_S1_S1_S1_PiS2_S2_S2_S2_S2_S2_iiiii(
	.param .u64 .ptr .align 1 _Z23gpuTemplateApplyInverseIdEvPT_S1_S1_S1_S1_PiS2_S2_S2_S2_S2_S2_iiiii_param_0,
	.param .u64 .ptr .align 1 _Z23gpuTemplateApplyInverseIdEvPT_S1_S1_S1_S1_PiS2_S2_S2_S2_S2_S2_iiiii_param_1,
	.param .u64 .ptr .align 1 _Z23gpuTemplateApplyInverseIdEvPT_S1_S1_S1_S1_PiS2_S2_S2_S2_S2_S2_iiiii_param_2,
	.param .u64 .ptr .align 1 _Z23gpuTemplateApplyInverseIdEvPT_S1_S1_S1_S1_PiS2_S2_S2_S2_S2_S2_iiiii_param_3,
	.param .u64 .ptr .align 1 _Z23gpuTemplateApplyInverseIdEvPT_S1_S1_S1_S1_PiS2_S2_S2_S2_S2_S2_iiiii_param_4,
	.param .u64 .ptr .align 1 _Z23gpuTemplateApplyInverseIdEvPT_S1_S1_S1_S1_PiS2_S2_S2_S2_S2_S2_iiiii_param_5,
	.param .u64 .ptr .align 1 _Z23gpuTemplateApplyInverseIdEvPT_S1_S1_S1_S1_PiS2_S2_S2_S2_S2_S2_iiiii_param_6,
	.param .u64 .ptr .align 1 _Z23gpuTemplateApplyInverseIdEvPT_S1_S1_S1_S1_PiS2_S2_S2_S2_S2_S2_iiiii_param_7,
	.param .u64 .ptr .align 1 _Z23gpuTemplateApplyInverseIdEvPT_S1_S1_S1_S1_PiS2_S2_S2_S2_S2_S2_iiiii_param_8,
	.param .u64 .ptr .align 1 _Z23gpuTemplateApplyInverseIdEvPT_S1_S1_S1_S1_PiS2_S2_S2_S2_S2_S2_iiiii_param_9,
	.param .u64 .ptr .align 1 _Z23gpuTemplateApplyInverseIdEvPT_S1_S1_S1_S1_PiS2_S2_S2_S2_S2_S2_iiiii_param_10,
	.param .u64 .ptr .align 1 _Z23gpuTemplateApplyInverseIdEvPT_S1_S1_S1_S1_PiS2_S2_S2_S2_S2_S2_iiiii_param_11,
	.param .u32 _Z23gpuTemplateApplyInverseIdEvPT_S1_S1_S1_S1_PiS2_S2_S2_S2_S2_S2_iiiii_param_12,
	.param .u32 _Z23gpuTemplateApplyInverseIdEvPT_S1_S1_S1_S1_PiS2_S2_S2_S2_S2_S2_iiiii_param_13,
	.param .u32 _Z23gpuTemplateApplyInverseIdEvPT_S1_S1_S1_S1_PiS2_S2_S2_S2_S2_S2_iiiii_param_14,
	.param .u32 _Z23gpuTemplateApplyInverseIdEvPT_S1_S1_S1_S1_PiS2_S2_S2_S2_S2_S2_iiiii_param_15,
	.param .u32 _Z23gpuTemplateApplyInverseIdEvPT_S1_S1_S1_S1_PiS2_S2_S2_S2_S2_S2_iiiii_param_16
)
{
	.reg .pred 	%p<31>;
	.reg .b32 	%r<130>;
	.reg .b64 	%rd<119>;
	.reg .b64 	%fd<156>;

	ld.param.u64 	%rd21, [_Z23gpuTemplateApplyInverseIdEvPT_S1_S1_S1_S1_PiS2_S2_S2_S2_S2_S2_iiiii_param_0];
	ld.param.u64 	%rd22, [_Z23gpuTemplateApplyInverseIdEvPT_S1_S1_S1_S1_PiS2_S2_S2_S2_S2_S2_iiiii_param_1];
	ld.param.u64 	%rd23, [_Z23gpuTemplateApplyInverseIdEvPT_S1_S1_S1_S1_PiS2_S2_S2_S2_S2_S2_iiiii_param_2];
	ld.param.u64 	%rd24, [_Z23gpuTemplateApplyInverseIdEvPT_S1_S1_S1_S1_PiS2_S2_S2_S2_S2_S2_iiiii_param_3];
	ld.param.u64 	%rd25, [_Z23gpuTemplateApplyInverseIdEvPT_S1_S1_S1_S1_PiS2_S2_S2_S2_S2_S2_iiiii_param_4];
	ld.param.u64 	%rd14, [_Z23gpuTemplateApplyInverseIdEvPT_S1_S1_S1_S1_PiS2_S2_S2_S2_S2_S2_iiiii_param_5];
	ld.param.u64 	%rd15, [_Z23gpuTemplateApplyInverseIdEvPT_S1_S1_S1_S1_PiS2_S2_S2_S2_S2_S2_iiiii_param_6];
	ld.param.u64 	%rd20, [_Z23gpuTemplateApplyInverseIdEvPT_S1_S1_S1_S1_PiS2_S2_S2_S2_S2_S2_iiiii_param_11];
	ld.param.u32 	%r62, [_Z23gpuTemplateApplyInverseIdEvPT_S1_S1_S1_S1_PiS2_S2_S2_S2_S2_S2_iiiii_param_12];
	ld.param.u32 	%r65, [_Z23gpuTemplateApplyInverseIdEvPT_S1_S1_S1_S1_PiS2_S2_S2_S2_S2_S2_iiiii_param_15];
	ld.param.u32 	%r66, [_Z23gpuTemplateApplyInverseIdEvPT_S1_S1_S1_S1_PiS2_S2_S2_S2_S2_S2_iiiii_param_16];
	cvta.to.global.u64 	%rd1, %rd22;
	cvta.to.global.u64 	%rd2, %rd25;
	cvta.to.global.u64 	%rd3, %rd23;
	cvta.to.global.u64 	%rd4, %rd24;
	cvta.to.global.u64 	%rd5, %rd21;
	mov.u32 	%r67, %tid.x;
	mov.u32 	%r68, %ctaid.x;
	mov.u32 	%r1, %ntid.x;
	mad.lo.s32 	%r113, %r68, %r1, %r67;
	setp.ge.s32 	%p1, %r113, %r66;
	@%p1 bra 	$L__BB12_30;
	cvta.to.global.u64 	%rd26, %rd15;
	mul.wide.s32 	%rd27, %r65, 4;
	add.s64 	%rd6, %rd26, %rd27;
	setp.lt.s32 	%p2, %r62, 1;
	mul.lo.s32 	%r3, %r62, %r62;
	@%p2 bra 	$L__BB12_30;
	add.s32 	%r4, %r62, -1;
	and.b32  	%r5, %r62, 15;
	and.b32  	%r6, %r62, 7;
	add.s32 	%r7, %r6, -1;
	and.b32  	%r8, %r62, 3;
	add.s32 	%r9, %r8, -1;
	and.b32  	%r10, %r62, 2147483632;
	and.b32  	%r11, %r62, 2147483640;
	and.b32  	%r12, %r62, 1;
	neg.s32 	%r13, %r10;
	cvta.to.global.u64 	%rd7, %rd20;
	cvta.to.global.u64 	%rd8, %rd14;
	mov.u32 	%r69, %nctaid.x;
	mul.lo.s32 	%r14, %r1, %r69;
	mul.wide.u32 	%rd77, %r62, 8;
$L__BB12_3:
	ld.param.u32 	%r112, [_Z23gpuTemplateApplyInverseIdEvPT_S1_S1_S1_S1_PiS2_S2_S2_S2_S2_S2_iiiii_param_14];
	ld.param.u64 	%rd116, [_Z23gpuTemplateApplyInverseIdEvPT_S1_S1_S1_S1_PiS2_S2_S2_S2_S2_S2_iiiii_param_8];
	ld.param.u64 	%rd115, [_Z23gpuTemplateApplyInverseIdEvPT_S1_S1_S1_S1_PiS2_S2_S2_S2_S2_S2_iiiii_param_7];
	setp.lt.u32 	%p3, %r4, 15;
	ld.global.u32 	%r71, [%rd6];
	add.s32 	%r72, %r71, %r113;
	cvta.to.global.u64 	%rd28, %rd115;
	mul.wide.s32 	%rd29, %r72, 4;
	add.s64 	%rd30, %rd28, %rd29;
	ld.global.u32 	%r16, [%rd30];
	cvta.to.global.u64 	%rd31, %rd116;
	add.s64 	%rd32, %rd31, %rd29;
	ld.global.u32 	%r17, [%rd32];
	mul.lo.s32 	%r18, %r17, %r112;
	add.s32 	%r19, %r18, %r16;
	mul.lo.s32 	%r20, %r19, %r62;
	mov.b32 	%r122, 0;
	mov.u32 	%r114, %r20;
	mov.u32 	%r115, %r13;
	@%p3 bra 	$L__BB12_5;
$L__BB12_4:
	.pragma "nounroll";
	mul.wide.s32 	%rd33, %r114, 8;
	add.s64 	%rd34, %rd1, %rd33;
	add.s64 	%rd35, %rd3, %rd33;
	ld.global.f64 	%fd16, [%rd34];
	st.global.f64 	[%rd35], %fd16;
	ld.global.f64 	%fd17, [%rd34+8];
	st.global.f64 	[%rd35+8], %fd17;
	ld.global.f64 	%fd18, [%rd34+16];
	st.global.f64 	[%rd35+16], %fd18;
	ld.global.f64 	%fd19, [%rd34+24];
	st.global.f64 	[%rd35+24], %fd19;
	ld.global.f64 	%fd20, [%rd34+32];
	st.global.f64 	[%rd35+32], %fd20;
	ld.global.f64 	%fd21, [%rd34+40];
	st.global.f64 	[%rd35+40], %fd21;
	ld.global.f64 	%fd22, [%rd34+48];
	st.global.f64 	[%rd35+48], %fd22;
	ld.global.f64 	%fd23, [%rd34+56];
	st.global.f64 	[%rd35+56], %fd23;
	ld.global.f64 	%fd24, [%rd34+64];
	st.global.f64 	[%rd35+64], %fd24;
	ld.global.f64 	%fd25, [%rd34+72];
	st.global.f64 	[%rd35+72], %fd25;
	ld.global.f64 	%fd26, [%rd34+80];
	st.global.f64 	[%rd35+80], %fd26;
	ld.global.f64 	%fd27, [%rd34+88];
	st.global.f64 	[%rd35+88], %fd27;
	ld.global.f64 	%fd28, [%rd34+96];
	st.global.f64 	[%rd35+96], %fd28;
	ld.global.f64 	%fd29, [%rd34+104];
	st.global.f64 	[%rd35+104], %fd29;
	ld.global.f64 	%fd30, [%rd34+112];
	st.global.f64 	[%rd35+112], %fd30;
	ld.global.f64 	%fd31, [%rd34+120];
	st.global.f64 	[%rd35+120], %fd31;
	add.s32 	%r115, %r115, 16;
	add.s32 	%r114, %r114, 16;
	setp.eq.s32 	%p4, %r115, 0;
	mov.u32 	%r122, %r10;
	@%p4 bra 	$L__BB12_5;
	bra.uni 	$L__BB12_4;
$L__BB12_5:
	setp.eq.s32 	%p5, %r5, 0;
	@%p5 bra 	$L__BB12_15;
	add.s32 	%r73, %r5, -1;
	setp.lt.u32 	%p6, %r73, 7;
	@%p6 bra 	$L__BB12_8;
	add.s32 	%r74, %r122, %r20;
	mul.wide.s32 	%rd36, %r74, 8;
	add.s64 	%rd37, %rd1, %rd36;
	ld.global.f64 	%fd32, [%rd37];
	add.s64 	%rd38, %rd3, %rd36;
	st.global.f64 	[%rd38], %fd32;
	ld.global.f64 	%fd33, [%rd37+8];
	st.global.f64 	[%rd38+8], %fd33;
	ld.global.f64 	%fd34, [%rd37+16];
	st.global.f64 	[%rd38+16], %fd34;
	ld.global.f64 	%fd35, [%rd37+24];
	st.global.f64 	[%rd38+24], %fd35;
	ld.global.f64 	%fd36, [%rd37+32];
	st.global.f64 	[%rd38+32], %fd36;
	ld.global.f64 	%fd37, [%rd37+40];
	st.global.f64 	[%rd38+40], %fd37;
	ld.global.f64 	%fd38, [%rd37+48];
	st.global.f64 	[%rd38+48], %fd38;
	ld.global.f64 	%fd39, [%rd37+56];
	st.global.f64 	[%rd38+56], %fd39;
	add.s32 	%r122, %r122, 8;
$L__BB12_8:
	setp.eq.s32 	%p7, %r6, 0;
	@%p7 bra 	$L__BB12_15;
	setp.lt.u32 	%p8, %r7, 3;
	@%p8 bra 	$L__BB12_11;
	add.s32 	%r75, %r122, %r20;
	mul.wide.s32 	%rd39, %r75, 8;
	add.s64 	%rd40, %rd1, %rd39;
	ld.global.f64 	%fd40, [%rd40];
	add.s64 	%rd41, %rd3, %rd39;
	st.global.f64 	[%rd41], %fd40;
	ld.global.f64 	%fd41, [%rd40+8];
	st.global.f64 	[%rd41+8], %fd41;
	ld.global.f64 	%fd42, [%rd40+16];
	st.global.f64 	[%rd41+16], %fd42;
	ld.global.f64 	%fd43, [%rd40+24];
	st.global.f64 	[%rd41+24], %fd43;
	add.s32 	%r122, %r122, 4;
$L__BB12_11:
	setp.eq.s32 	%p9, %r8, 0;
	@%p9 bra 	$L__BB12_15;
	setp.eq.s32 	%p10, %r8, 1;
	add.s32 	%r76, %r122, %r20;
	mul.wide.s32 	%rd42, %r76, 8;
	add.s64 	%rd11, %rd1, %rd42;
	ld.global.f64 	%fd44, [%rd11];
	add.s64 	%rd12, %rd3, %rd42;
	st.global.f64 	[%rd12], %fd44;
	@%p10 bra 	$L__BB12_15;
	setp.eq.s32 	%p11, %r8, 2;
	ld.global.f64 	%fd45, [%rd11+8];
	st.global.f64 	[%rd12+8], %fd45;
	@%p11 bra 	$L__BB12_15;
	ld.global.f64 	%fd46, [%rd11+16];
	st.global.f64 	[%rd12+16], %fd46;
$L__BB12_15:
	ld.param.u64 	%rd118, [_Z23gpuTemplateApplyInverseIdEvPT_S1_S1_S1_S1_PiS2_S2_S2_S2_S2_S2_iiiii_param_10];
	add.s32 	%r77, %r19, %r17;
	cvta.to.global.u64 	%rd43, %rd118;
	mul.wide.s32 	%rd44, %r77, 4;
	add.s64 	%rd9, %rd43, %rd44;
	ld.global.u32 	%r25, [%rd9];
	ld.global.u32 	%r78, [%rd9+4];
	sub.s32 	%r26, %r78, %r25;
	setp.gt.s32 	%p12, %r26, 0;
	@%p12 bra 	$L__BB12_31;
$L__BB12_16:
	mul.lo.s32 	%r37, %r19, %r3;
	mov.b32 	%r116, 0;
$L__BB12_17:
	setp.lt.u32 	%p22, %r4, 7;
	add.s32 	%r101, %r116, %r20;
	mul.wide.s32 	%rd83, %r101, 8;
	add.s64 	%rd10, %rd5, %rd83;
	mov.b64 	%rd84, 0;
	st.global.u64 	[%rd10], %rd84;
	add.s32 	%r28, %r116, %r37;
	mov.b32 	%r119, 0;
	mov.f64 	%fd149, 0d0000000000000000;
	@%p22 bra 	$L__BB12_20;
	mov.b32 	%r117, 0;
	mov.f64 	%fd149, 0d0000000000000000;
$L__BB12_19:
	.pragma "nounroll";
	mad.lo.s32 	%r103, %r117, %r62, %r28;
	mul.wide.s32 	%rd85, %r103, 8;
	add.s64 	%rd86, %rd4, %rd85;
	ld.global.f64 	%fd106, [%rd86];
	add.s32 	%r104, %r117, %r20;
	mul.wide.s32 	%rd87, %r104, 8;
	add.s64 	%rd88, %rd3, %rd87;
	ld.global.f64 	%fd107, [%rd88];
	fma.rn.f64 	%fd108, %fd106, %fd107, %fd149;
	st.global.f64 	[%rd10], %fd108;
	mul.wide.u32 	%rd89, %r62, 8;
	add.s64 	%rd90, %rd86, %rd89;
	ld.global.f64 	%fd109, [%rd90];
	ld.global.f64 	%fd110, [%rd88+8];
	fma.rn.f64 	%fd111, %fd109, %fd110, %fd108;
	st.global.f64 	[%rd10], %fd111;
	add.s64 	%rd91, %rd90, %rd89;
	ld.global.f64 	%fd112, [%rd91];
	ld.global.f64 	%fd113, [%rd88+16];
	fma.rn.f64 	%fd114, %fd112, %fd113, %fd111;
	st.global.f64 	[%rd10], %fd114;
	add.s64 	%rd92, %rd91, %rd89;
	ld.global.f64 	%fd115, [%rd92];
	ld.global.f64 	%fd116, [%rd88+24];
	fma.rn.f64 	%fd117, %fd115, %fd116, %fd114;
	st.global.f64 	[%rd10], %fd117;
	add.s64 	%rd93, %rd92, %rd89;
	ld.global.f64 	%fd118, [%rd93];
	ld.global.f64 	%fd119, [%rd88+32];
	fma.rn.f64 	%fd120, %fd118, %fd119, %fd117;
	st.global.f64 	[%rd10], %fd120;
	add.s64 	%rd94, %rd93, %rd89;
	ld.global.f64 	%fd121, [%rd94];
	ld.global.f64 	%fd122, [%rd88+40];
	fma.rn.f64 	%fd123, %fd121, %fd122, %fd120;
	st.global.f64 	[%rd10], %fd123;
	add.s64 	%rd95, %rd94, %rd89;
	ld.global.f64 	%fd124, [%rd95];
	ld.global.f64 	%fd125, [%rd88+48];
	fma.rn.f64 	%fd126, %fd124, %fd125, %fd123;
	st.global.f64 	[%rd10], %fd126;
	add.s64 	%rd96, %rd95, %rd89;
	ld.global.f64 	%fd127, [%rd96];
	ld.global.f64 	%fd128, [%rd88+56];
	fma.rn.f64 	%fd149, %fd127, %fd128, %fd126;
	st.global.f64 	[%rd10], %fd149;
	add.s32 	%r117, %r117, 8;
	setp.ne.s32 	%p23, %r117, %r11;
	mov.u32 	%r119, %r11;
	@%p23 bra 	$L__BB12_19;
$L__BB12_20:
	setp.eq.s32 	%p24, %r6, 0;
	@%p24 bra 	$L__BB12_28;
	setp.lt.u32 	%p25, %r7, 3;
	@%p25 bra 	$L__BB12_23;
	mad.lo.s32 	%r105, %r119, %r62, %r28;
	mul.wide.s32 	%rd97, %r105, 8;
	add.s64 	%rd98, %rd4, %rd97;
	ld.global.f64 	%fd129, [%rd98];
	add.s32 	%r106, %r119, %r20;
	mul.wide.s32 	%rd99, %r106, 8;
	add.s64 	%rd100, %rd3, %rd99;
	ld.global.f64 	%fd130, [%rd100];
	fma.rn.f64 	%fd131, %fd129, %fd130, %fd149;
	st.global.f64 	[%rd10], %fd131;
	mul.wide.u32 	%rd101, %r62, 8;
	add.s64 	%rd102, %rd98, %rd101;
	ld.global.f64 	%fd132, [%rd102];
	ld.global.f64 	%fd133, [%rd100+8];
	fma.rn.f64 	%fd134, %fd132, %fd133, %fd131;
	st.global.f64 	[%rd10], %fd134;
	add.s64 	%rd103, %rd102, %rd101;
	ld.global.f64 	%fd135, [%rd103];
	ld.global.f64 	%fd136, [%rd100+16];
	fma.rn.f64 	%fd137, %fd135, %fd136, %fd134;
	st.global.f64 	[%rd10], %fd137;
	add.s64 	%rd104, %rd103, %rd101;
	ld.global.f64 	%fd138, [%rd104];
	ld.global.f64 	%fd139, [%rd100+24];
	fma.rn.f64 	%fd149, %fd138, %fd139, %fd137;
	st.global.f64 	[%rd10], %fd149;
	add.s32 	%r119, %r119, 4;
$L__BB12_23:
	setp.eq.s32 	%p26, %r8, 0;
	@%p26 bra 	$L__BB12_28;
	setp.eq.s32 	%p27, %r9, 0;
	@%p27 bra 	$L__BB12_26;
	mad.lo.s32 	%r107, %r119, %r62, %r28;
	mul.wide.s32 	%rd105, %r107, 8;
	add.s64 	%rd106, %rd4, %rd105;
	ld.global.f64 	%fd140, [%rd106];
	add.s32 	%r108, %r119, %r20;
	mul.wide.s32 	%rd107, %r108, 8;
	add.s64 	%rd108, %rd3, %rd107;
	ld.global.f64 	%fd141, [%rd108];
	fma.rn.f64 	%fd142, %fd140, %fd141, %fd149;
	st.global.f64 	[%rd10], %fd142;
	mul.wide.u32 	%rd109, %r62, 8;
	add.s64 	%rd110, %rd106, %rd109;
	ld.global.f64 	%fd143, [%rd110];
	ld.global.f64 	%fd144, [%rd108+8];
	fma.rn.f64 	%fd149, %fd143, %fd144, %fd142;
	st.global.f64 	[%rd10], %fd149;
	add.s32 	%r119, %r119, 2;
$L__BB12_26:
	setp.eq.s32 	%p28, %r12, 0;
	@%p28 bra 	$L__BB12_28;
	mad.lo.s32 	%r109, %r119, %r62, %r28;
	mul.wide.s32 	%rd111, %r109, 8;
	add.s64 	%rd112, %rd4, %rd111;
	ld.global.f64 	%fd145, [%rd112];
	add.s32 	%r110, %r119, %r20;
	mul.wide.s32 	%rd113, %r110, 8;
	add.s64 	%rd114, %rd3, %rd113;
	ld.global.f64 	%fd146, [%rd114];
	fma.rn.f64 	%fd147, %fd145, %fd146, %fd149;
	st.global.f64 	[%rd10], %fd147;
$L__BB12_28:
	add.s32 	%r116, %r116, 1;
	setp.eq.s32 	%p29, %r116, %r62;
	@%p29 bra 	$L__BB12_29;
	bra.uni 	$L__BB12_17;
$L__BB12_29:
	add.s32 	%r113, %r113, %r14;
	setp.lt.s32 	%p30, %r113, %r66;
	@%p30 bra 	$L__BB12_3;
$L__BB12_30:
	ret;
$L__BB12_31:
	ld.param.u32 	%r111, [_Z23gpuTemplateApplyInverseIdEvPT_S1_S1_S1_S1_PiS2_S2_S2_S2_S2_S2_iiiii_param_13];
	ld.param.u64 	%rd117, [_Z23gpuTemplateApplyInverseIdEvPT_S1_S1_S1_S1_PiS2_S2_S2_S2_S2_S2_iiiii_param_9];
	cvta.to.global.u64 	%rd45, %rd117;
	mul.wide.s32 	%rd46, %r17, 4;
	add.s64 	%rd47, %rd45, %rd46;
	ld.global.u32 	%r39, [%rd47];
	mul.lo.s32 	%r40, %r16, %r111;
	mul.lo.s32 	%r41, %r18, %r62;
	mad.lo.s32 	%r42, %r16, %r62, %r41;
	mov.b32 	%r124, 0;
$L__BB12_32:
	ld.global.u32 	%r81, [%rd9];
	add.s32 	%r82, %r124, %r39;
	add.s32 	%r83, %r82, %r81;
	mul.wide.s32 	%rd48, %r83, 4;
	add.s64 	%rd49, %rd7, %rd48;
	ld.global.u32 	%r84, [%rd49];
	add.s32 	%r85, %r84, %r40;
	mul.wide.s32 	%rd50, %r85, 4;
	add.s64 	%rd51, %rd8, %rd50;
	ld.global.u32 	%r86, [%rd51];
	add.s32 	%r87, %r82, %r25;
	mul.lo.s32 	%r49, %r87, %r3;
	mad.lo.s32 	%r50, %r86, %r62, %r41;
	mov.b32 	%r125, 0;
$L__BB12_33:
	setp.lt.u32 	%p13, %r4, 7;
	add.s32 	%r89, %r42, %r125;
	mul.wide.s32 	%rd52, %r89, 8;
	add.s64 	%rd13, %rd3, %rd52;
	add.s32 	%r52, %r125, %r49;
	ld.global.f64 	%fd153, [%rd13];
	mov.b32 	%r128, 0;
	@%p13 bra 	$L__BB12_36;
	mov.b32 	%r126, 0;
$L__BB12_35:
	.pragma "nounroll";
	mad.lo.s32 	%r91, %r126, %r62, %r52;
	mul.wide.s32 	%rd53, %r91, 8;
	add.s64 	%rd54, %rd2, %rd53;
	ld.global.f64 	%fd47, [%rd54];
	add.s32 	%r92, %r50, %r126;
	mul.wide.s32 	%rd55, %r92, 8;
	add.s64 	%rd56, %rd5, %rd55;
	ld.global.f64 	%fd48, [%rd56];
	mul.f64 	%fd49, %fd47, %fd48;
	sub.f64 	%fd50, %fd153, %fd49;
	st.global.f64 	[%rd13], %fd50;
	mul.wide.u32 	%rd57, %r62, 8;
	add.s64 	%rd58, %rd54, %rd57;
	ld.global.f64 	%fd51, [%rd58];
	ld.global.f64 	%fd52, [%rd56+8];
	mul.f64 	%fd53, %fd51, %fd52;
	sub.f64 	%fd54, %fd50, %fd53;
	st.global.f64 	[%rd13], %fd54;
	add.s64 	%rd59, %rd58, %rd57;
	ld.global.f64 	%fd55, [%rd59];
	ld.global.f64 	%fd56, [%rd56+16];
	mul.f64 	%fd57, %fd55, %fd56;
	sub.f64 	%fd58, %fd54, %fd57;
	st.global.f64 	[%rd13], %fd58;
	add.s64 	%rd60, %rd59, %rd57;
	ld.global.f64 	%fd59, [%rd60];
	ld.global.f64 	%fd60, [%rd56+24];
	mul.f64 	%fd61, %fd59, %fd60;
	sub.f64 	%fd62, %fd58, %fd61;
	st.global.f64 	[%rd13], %fd62;
	add.s64 	%rd61, %rd60, %rd57;
	ld.global.f64 	%fd63, [%rd61];
	ld.global.f64 	%fd64, [%rd56+32];
	mul.f64 	%fd65, %fd63, %fd64;
	sub.f64 	%fd66, %fd62, %fd65;
	st.global.f64 	[%rd13], %fd66;
	add.s64 	%rd62, %rd61, %rd57;
	ld.global.f64 	%fd67, [%rd62];
	ld.global.f64 	%fd68, [%rd56+40];
	mul.f64 	%fd69, %fd67, %fd68;
	sub.f64 	%fd70, %fd66, %fd69;
	st.global.f64 	[%rd13], %fd70;
	add.s64 	%rd63, %rd62, %rd57;
	ld.global.f64 	%fd71, [%rd63];
	ld.global.f64 	%fd72, [%rd56+48];
	mul.f64 	%fd73, %fd71, %fd72;
	sub.f64 	%fd74, %fd70, %fd73;
	st.global.f64 	[%rd13], %fd74;
	add.s64 	%rd64, %rd63, %rd57;
	ld.global.f64 	%fd75, [%rd64];
	ld.global.f64 	%fd76, [%rd56+56];
	mul.f64 	%fd77, %fd75, %fd76;
	sub.f64 	%fd153, %fd74, %fd77;
	st.global.f64 	[%rd13], %fd153;
	add.s32 	%r126, %r126, 8;
	setp.ne.s32 	%p14, %r126, %r11;
	mov.u32 	%r128, %r11;
	@%p14 bra 	$L__BB12_35;
$L__BB12_36:
	setp.eq.s32 	%p15, %r6, 0;
	@%p15 bra 	$L__BB12_44;
	setp.lt.u32 	%p16, %r7, 3;
	@%p16 bra 	$L__BB12_39;
	mad.lo.s32 	%r93, %r128, %r62, %r52;
	mul.wide.s32 	%rd65, %r93, 8;
	add.s64 	%rd66, %rd2, %rd65;
	ld.global.f64 	%fd78, [%rd66];
	add.s32 	%r94, %r50, %r128;
	mul.wide.s32 	%rd67, %r94, 8;
	add.s64 	%rd68, %rd5, %rd67;
	ld.global.f64 	%fd79, [%rd68];
	mul.f64 	%fd80, %fd78, %fd79;
	sub.f64 	%fd81, %fd153, %fd80;
	st.global.f64 	[%rd13], %fd81;
	add.s64 	%rd70, %rd66, %rd77;
	ld.global.f64 	%fd82, [%rd70];
	ld.global.f64 	%fd83, [%rd68+8];
	mul.f64 	%fd84, %fd82, %fd83;
	sub.f64 	%fd85, %fd81, %fd84;
	st.global.f64 	[%rd13], %fd85;
	add.s64 	%rd71, %rd70, %rd77;
	ld.global.f64 	%fd86, [%rd71];
	ld.global.f64 	%fd87, [%rd68+16];
	mul.f64 	%fd88, %fd86, %fd87;
	sub.f64 	%fd89, %fd85, %fd88;
	st.global.f64 	[%rd13], %fd89;
	add.s64 	%rd72, %rd71, %rd77;
	ld.global.f64 	%fd90, [%rd72];
	ld.global.f64 	%fd91, [%rd68+24];
	mul.f64 	%fd92, %fd90, %fd91;
	sub.f64 	%fd153, %fd89, %fd92;
	st.global.f64 	[%rd13], %fd153;
	add.s32 	%r128, %r128, 4;
$L__BB12_39:
	setp.eq.s32 	%p17, %r8, 0;
	@%p17 bra 	$L__BB12_44;
	setp.eq.s32 	%p18, %r9, 0;
	@%p18 bra 	$L__BB12_42;
	mad.lo.s32 	%r95, %r128, %r62, %r52;
	mul.wide.s32 	%rd73, %r95, 8;
	add.s64 	%rd74, %rd2, %rd73;
	ld.global.f64 	%fd93, [%rd74];
	add.s32 	%r96, %r50, %r128;
	mul.wide.s32 	%rd75, %r96, 8;
	add.s64 	%rd76, %rd5, %rd75;
	ld.global.f64 	%fd94, [%rd76];
	mul.f64 	%fd95, %fd93, %fd94;
	sub.f64 	%fd96, %fd153, %fd95;
	st.global.f64 	[%rd13], %fd96;
	add.s64 	%rd78, %rd74, %rd77;
	ld.global.f64 	%fd97, [%rd78];
	ld.global.f64 	%fd98, [%rd76+8];
	mul.f64 	%fd99, %fd97, %fd98;
	sub.f64 	%fd153, %fd96, %fd99;
	st.global.f64 	[%rd13], %fd153;
	add.s32 	%r128, %r128, 2;
$L__BB12_42:
	setp.eq.s32 	%p19, %r12, 0;
	@%p19 bra 	$L__BB12_44;
	mad.lo.s32 	%r97, %r128, %r62, %r52;
	mul.wide.s32 	%rd79, %r97, 8;
	add.s64 	%rd80, %rd2, %rd79;
	ld.global.f64 	%fd100, [%rd80];
	add.s32 	%r98, %r50, %r128;
	mul.wide.s32 	%rd81, %r98, 8;
	add.s64 	%rd82, %rd5, %rd81;
	ld.global.f64 	%fd101, [%rd82];
	mul.f64 	%fd102, %fd100, %fd101;
	sub.f64 	%fd103, %fd153, %fd102;
	st.global.f64 	[%rd13], %fd103;
$L__BB12_44:
	add.s32 	%r125, %r125, 1;
	setp.ne.s32 	%p20, %r125, %r62;
	@%p20 bra 	$L__BB12_33;
	add.s32 	%r124, %r124, 1;
	setp.eq.s32 	%p21, %r124, %r26;
	@%p21 bra 	$L__BB12_16;
	bra.uni 	$L__BB12_32;

}
	// .globl	_Z23gpuTemplateApplyInverseIfEvPT_S1_S1_S1_S1_PiS2_S2_S2_S2_S2_S2_iiiii
.visible .entry _Z23gpuTemplateApplyInverseIfEvPT_S1_S1_S1_S1_PiS2_S2_S2_S2_S2_S2_iiiii(
	.param .u64 .ptr .align 1 _Z23gpuTemplateApplyInverseIfEvPT_S1_S1_S1_S1_PiS2_S2_S2_S2_S2_S2_iiiii_param_0,
	.param .u64 .ptr .align 1 _Z23gpuTemplateApplyInverseIfEvPT_S1_S1_S1_S1_PiS2_S2_S2_S2_S2_S2_iiiii_param_1,
	.param .u64 .ptr .align 1 _Z23gpuTemplateApplyInverseIfEvPT_S1_S1_S1_S1_PiS2_S2_S2_S2_S2_S2_iiiii_param_2,
	.param .u64 .ptr .align 1 _Z23gpuTemplateApplyInverseIfEvPT_S1_S1_S1_S1_PiS2_S2_S2_S2_S2_S2_iiiii_param_3,
	.param .u64 .ptr .align 1 _Z23gpuTemplateApplyInverseIfEvPT_S1_S1_S1_S1_PiS2_S2_S2_S2_S2_S2_iiiii_param_4,
	.param .u64 .ptr .align 1 _Z23gpuTemplateApplyInverseIfEvPT_S1_S1_S1_S1_PiS2_S2_S2_S2_S2_S2_iiiii_param_5,
	.param .u64 .ptr .align 1 _Z23gpuTemplateApplyInverseIfEvPT_S1_S1_S1_S1_PiS2_S2_S2_S2_S2_S2_iiiii_param_6,
	.param .u64 .ptr .align 1 _Z23gpuTemplateApplyInverseIfEvPT_S1_S1_S1_S1_PiS2_S2_S2_S2_S2_S2_iiiii_param_7,
	.param .u64 .ptr .align 1 _Z23gpuTemplateApplyInverseIfEvPT_S1_S1_S1_S1_PiS2_S2_S2_S2_S2_S2_iiiii_param_8,
	.param .u64 .ptr .align 1 _Z23gpuTemplateApplyInverseIfEvPT_S1_S1_S1_S1_PiS2_S2_S2_S2_S2_S2_iiiii_param_9,
	.param .u64 .ptr .align 1 _Z23gpuTemplateApplyInverseIfEvPT_S1_S1_S1_S1_PiS2_S2_S2_S2_S2_S2_iiiii_param_10,
	.param .u64 .ptr .align 1 _Z23gpuTemplateApplyInverseIfEvPT_S1_S1_S1_S1_PiS2_S2_S2_S2_S2_S2_iiiii_param_11,
	.param .u32 _Z23gpuTemplateApplyInverseIfEvPT_S1_S1_S1_S1_PiS2_S2_S2_S2_S2_S2_iiiii_param_12,
	.param .u32 _Z23gpuTemplateApplyInverseIfEvPT_S1_S1_S1_S1_PiS2_S2_S2_S2_S2_S2_iiiii_param_13,
	.param .u32 _Z23gpuTemplateApplyInverseIfEvPT_S1_S1_S1_S1_PiS2_S2_S2_S2_S2_S2_iiiii_param_14,
	.param .u32 _Z23gpuTemplateApplyInverseIfEvPT_S1_S1_S1_S1_PiS2_S2_S2_S2_S2_S2_iiiii_param_15,
	.param .u32 _Z23gpuTemplateApplyInverseIfEvPT_S1_S1_S1_S1_PiS2_S2_S2_S2_S2_S2_iiiii_param_16
)
{
	.reg .pred 	%p<31>;
	.reg .b32 	%r<130>;
	.reg .b32 	%f<156>;
	.reg .b64 	%rd<116>;

	ld.param.u64 	%rd23, [_Z23gpuTemplateApplyInverseIfEvPT_S1_S1_S1_S1_PiS2_S2_S2_S2_S2_S2_iiiii_param_0];
	ld.param.u64 	%rd24, [_Z23gpuTemplateApplyInverseIfEvPT_S1_S1_S1_S1_PiS2_S2_S2_S2_S2_S2_iiiii_param_1];
	ld.param.u64 	%rd25, [_Z23gpuTemplateApplyInverseIfEvPT_S1_S1_S1_S1_PiS2_S2_S2_S2_S2_S2_iiiii_param_2];
	ld.param.u64 	%rd26, [_Z23gpuTemplateApplyInverseIfEvPT_S1_S1_S1_S1_PiS2_S2_S2_S2_S2_S2_iiiii_param_3];
	ld.param.u64 	%rd27, [_Z23gpuTemplateApplyInverseIfEvPT_S1_S1_S1_S1_PiS2_S2_S2_S2_S2_S2_iiiii_param_4];
	ld.param.u64 	%rd16, [_Z23gpuTemplateApplyInverseIfEvPT_S1_S1_S1_S1_PiS2_S2_S2_S2_S2_S2_iiiii_param_5];
	ld.param.u64 	%rd17, [_Z23gpuTemplateApplyInverseIfEvPT_S1_S1_S1_S1_PiS2_S2_S2_S2_S2_S2_iiiii_param_6];
	ld.param.u64 	%rd19, [_Z23gpuTemplateApplyInverseIfEvPT_S1_S1_S1_S1_PiS2_S2_S2_S2_S2_S2_iiiii_param_8];
	ld.param.u64 	%rd21, [_Z23gpuTemplateApplyInverseIfEvPT_S1_S1_S1_S1_PiS2_S2_S2_S2_S2_S2_iiiii_param_10];
	ld.param.u64 	%rd22, [_Z23gpuTemplateApplyInverseIfEvPT_S1_S1_S1_S1_PiS2_S2_S2_S2_S2_S2_iiiii_param_11];
	ld.param.u32 	%r62, [_Z23gpuTemplateApplyInverseIfEvPT_S1_S1_S1_S1_PiS2_S2_S2_S2_S2_S2_iiiii_param_12];
	ld.param.u32 	%r65, [_Z23gpuTemplateApplyInverseIfEvPT_S1_S1_S1_S1_PiS2_S2_S2_S2_S2_S2_iiiii_param_15];
	ld.param.u32 	%r66, [_Z23gpuTemplateApplyInverseIfEvPT_S1_S1_S1_S1_PiS2_S2_S2_S2_S2_S2_iiiii_param_16];
	cvta.to.global.u64 	%rd1, %rd24;
	cvta.to.global.u64 	%rd2, %rd27;
	cvta.to.global.u64 	%rd3, %rd25;
	cvta.to.global.u64 	%rd4, %rd26;
	cvta.to.global.u64 	%rd5, %rd23;
	mov.u32 	%r67, %tid.x;
	mov.u32 	%r68, %ctaid.x;
	mov.u32 	%r1, %ntid.x;
	mad.lo.s32 	%r113, %r68, %r1, %r67;
	setp.ge.s32 	%p1, %r113, %r66;
	@%p1 bra 	$L__BB13_30;
	cvta.to.global.u64 	%rd28, %rd17;
	mul.wide.s32 	%rd29, %r65, 4;
	add.s64 	%rd6, %rd28, %rd29;
	setp.lt.s32 	%p2, %r62, 1;
	mul.lo.s32 	%r3, %r62, %r62;
	@%p2 bra 	$L__BB13_30;
	add.s32 	%r4, %r62, -1;
	and.b32  	%r5, %r62, 15;
	and.b32  	%r6, %r62, 7;
	add.s32 	%r7, %r6, -1;
	and.b32  	%r8, %r62, 3;
	add.s32 	%r9, %r8, -1;
	and.b32  	%r10, %r62, 2147483632;
	and.b32  	%r11, %r62, 2147483640;
	and.b32  	%r12, %r62, 1;
	neg.s32 	%r13, %r10;
	cvta.to.global.u64 	%rd7, %rd19;
	cvta.to.global.u64 	%rd8, %rd21;
	cvta.to.global.u64 	%rd9, %rd22;
	cvta.to.global.u64 	%rd10, %rd16;
	mov.u32 	%r69, %nctaid.x;
	mul.lo.s32 	%r14, %r1, %r69;
	mul.wide.u32 	%rd77, %r62, 4;
$L__BB13_3:
	ld.param.u32 	%r112, [_Z23gpuTemplateApplyInverseIfEvPT_S1_S1_S1_S1_PiS2_S2_S2_S2_S2_S2_iiiii_param_14];
	ld.param.u64 	%rd114, [_Z23gpuTemplateApplyInverseIfEvPT_S1_S1_S1_S1_PiS2_S2_S2_S2_S2_S2_iiiii_param_7];
	setp.lt.u32 	%p3, %r4, 15;
	ld.global.u32 	%r71, [%rd6];
	add.s32 	%r72, %r71, %r113;
	cvta.to.global.u64 	%rd30, %rd114;
	mul.wide.s32 	%rd31, %r72, 4;
	add.s64 	%rd32, %rd30, %rd31;
	ld.global.u32 	%r16, [%rd32];
	add.s64 	%rd33, %rd7, %rd31;
	ld.global.u32 	%r17, [%rd33];
	mul.lo.s32 	%r18, %r17, %r112;
	add.s32 	%r19, %r18, %r16;
	mul.lo.s32 	%r20, %r19, %r62;
	mov.b32 	%r122, 0;
	mov.u32 	%r114, %r20;
	mov.u32 	%r115, %r13;
	@%p3 bra 	$L__BB13_5;
$L__BB13_4:
	.pragma "nounroll";
	mul.wide.s32 	%rd34, %r114, 4;
	add.s64 	%rd35, %rd1, %rd34;
	add.s64 	%rd36, %rd3, %rd34;
	ld.global.f32 	%f16, [%rd35];
	st.global.f32 	[%rd36], %f16;
	ld.global.f32 	%f17, [%rd35+4];
	st.global.f32 	[%rd36+4], %f17;
	ld.global.f32 	%f18, [%rd35+8];
	st.global.f32 	[%rd36+8], %f18;
	ld.global.f32 	%f19, [%rd35+12];
	st.global.f32 	[%rd36+12], %f19;
	ld.global.f32 	%f20, [%rd35+16];
	st.global.f32 	[%rd36+16], %f20;
	ld.global.f32 	%f21, [%rd35+20];
	st.global.f32 	[%rd36+20], %f21;
	ld.global.f32 	%f22, [%rd35+24];
	st.global.f32 	[%rd36+24], %f22;
	ld.global.f32 	%f23, [%rd35+28];
	st.global.f32 	[%rd36+28], %f23;
	ld.global.f32 	%f24, [%rd35+32];
	st.global.f32 	[%rd36+32], %f24;
	ld.global.f32 	%f25, [%rd35+36];
	st.global.f32 	[%rd36+36], %f25;
	ld.global.f32 	%f26, [%rd35+40];
	st.global.f32 	[%rd36+40], %f26;
	ld.global.f32 	%f27, [%rd35+44];
	st.global.f32 	[%rd36+44], %f27;
	ld.global.f32 	%f28, [%rd35+48];
	st.global.f32 	[%rd36+48], %f28;
	ld.global.f32 	%f29, [%rd35+52];
	st.global.f32 	[%rd36+52], %f29;
	ld.global.f32 	%f30, [%rd35+56];
	st.global.f32 	[%rd36+56], %f30;
	ld.global.f32 	%f31, [%rd35+60];
	st.global.f32 	[%rd36+60], %f31;
	add.s32 	%r115, %r115, 16;
	add.s32 	%r114, %r114, 16;
	setp.eq.s32 	%p4, %r115, 0;
	mov.u32 	%r122, %r10;
	@%p4 bra 	$L__BB13_5;
	bra.uni 	$L__BB13_4;
$L__BB13_5:
	setp.eq.s32 	%p5, %r5, 0;
	@%p5 bra 	$L__BB13_15;
	add.s32 	%r73, %r5, -1;
	setp.lt.u32 	%p6, %r73, 7;
	@%p6 bra 	$L__BB13_8;
	add.s32 	%r74, %r122, %r20;
	mul.wide.s32 	%rd37, %r74, 4;
	add.s64 	%rd38, %rd1, %rd37;
	ld.global.f32 	%f32, [%rd38];
	add.s64 	%rd39, %rd3, %rd37;
	st.global.f32 	[%rd39], %f32;
	ld.global.f32 	%f33, [%rd38+4];
	st.global.f32 	[%rd39+4], %f33;
	ld.global.f32 	%f34, [%rd38+8];
	st.global.f32 	[%rd39+8], %f34;
	ld.global.f32 	%f35, [%rd38+12];
	st.global.f32 	[%rd39+12], %f35;
	ld.global.f32 	%f36, [%rd38+16];
	st.global.f32 	[%rd39+16], %f36;
	ld.global.f32 	%f37, [%rd38+20];
	st.global.f32 	[%rd39+20], %f37;
	ld.global.f32 	%f38, [%rd38+24];
	st.global.f32 	[%rd39+24], %f38;
	ld.global.f32 	%f39, [%rd38+28];
	st.global.f32 	[%rd39+28], %f39;
	add.s32 	%r122, %r122, 8;
$L__BB13_8:
	setp.eq.s32 	%p7, %r6, 0;
	@%p7 bra 	$L__BB13_15;
	setp.lt.u32 	%p8, %r7, 3;
	@%p8 bra 	$L__BB13_11;
	add.s32 	%r75, %r122, %r20;
	mul.wide.s32 	%rd40, %r75, 4;
	add.s64 	%rd41, %rd1, %rd40;
	ld.global.f32 	%f40, [%rd41];
	add.s64 	%rd42, %rd3, %rd40;
	st.global.f32 	[%rd42], %f40;
	ld.global.f32 	%f41, [%rd41+4];
	st.global.f32 	[%rd42+4], %f41;
	ld.global.f32 	%f42, [%rd41+8];
	st.global.f32 	[%rd42+8], %f42;
	ld.global.f32 	%f43, [%rd41+12];
	st.global.f32 	[%rd42+12], %f43;
	add.s32 	%r122, %r122, 4;
$L__BB13_11:
	setp.eq.s32 	%p9, %r8, 0;
	@%p9 bra 	$L__BB13_15;
	setp.eq.s32 	%p10, %r8, 1;
	add.s32 	%r76, %r122, %r20;
	mul.wide.s32 	%rd43, %r76, 4;
	add.s64 	%rd13, %rd1, %rd43;
	ld.global.f32 	%f44, [%rd13];
	add.s64 	%rd14, %rd3, %rd43;
	st.global.f32 	[%rd14], %f44;
	@%p10 bra 	$L__BB13_15;
	setp.eq.s32 	%p11, %r8, 2;
	ld.global.f32 	%f45, [%rd13+4];
	st.global.f32 	[%rd14+4], %f45;
	@%p11 bra 	$L__BB13_15;
	ld.global.f32 	%f46, [%rd13+8];
	st.global.f32 	[%rd14+8], %f46;
$L__BB13_15:
	add.s32 	%r77, %r19, %r17;
	mul.wide.s32 	%rd44, %r77, 4;
	add.s64 	%rd11, %rd8, %rd44;
	ld.global.u32 	%r25, [%rd11];
	ld.global.u32 	%r78, [%rd11+4];
	sub.s32 	%r26, %r78, %r25;
	setp.gt.s32 	%p12, %r26, 0;
	@%p12 bra 	$L__BB13_31;
$L__BB13_16:
	mul.lo.s32 	%r37, %r19, %r3;
	mov.b32 	%r116, 0;
$L__BB13_17:
	setp.lt.u32 	%p22, %r4, 7;
	add.s32 	%r101, %r116, %r20;
	mul.wide.s32 	%rd83, %r101, 4;
	add.s64 	%rd12, %rd5, %rd83;
	mov.b32 	%r119, 0;
	st.global.u32 	[%rd12], %r119;
	add.s32 	%r28, %r116, %r37;
	mov.f32 	%f149, 0f00000000;
	@%p22 bra 	$L__BB13_20;
	mov.b32 	%r117, 0;
	mov.f32 	%f149, 0f00000000;
$L__BB13_19:
	.pragma "nounroll";
	mad.lo.s32 	%r103, %r117, %r62, %r28;
	mul.wide.s32 	%rd84, %r103, 4;
	add.s64 	%rd85, %rd4, %rd84;
	ld.global.f32 	%f106, [%rd85];
	add.s32 	%r104, %r117, %r20;
	mul.wide.s32 	%rd86, %r104, 4;
	add.s64 	%rd87, %rd3, %rd86;
	ld.global.f32 	%f107, [%rd87];
	fma.rn.f32 	%f108, %f106, %f107, %f149;
	st.global.f32 	[%rd12], %f108;
	mul.wide.u32 	%rd88, %r62, 4;
	add.s64 	%rd89, %rd85, %rd88;
	ld.global.f32 	%f109, [%rd89];
	ld.global.f32 	%f110, [%rd87+4];
	fma.rn.f32 	%f111, %f109, %f110, %f108;
	st.global.f32 	[%rd12], %f111;
	add.s64 	%rd90, %rd89, %rd88;
	ld.global.f32 	%f112, [%rd90];
	ld.global.f32 	%f113, [%rd87+8];
	fma.rn.f32 	%f114, %f112, %f113, %f111;
	st.global.f32 	[%rd12], %f114;
	add.s64 	%rd91, %rd90, %rd88;
	ld.global.f32 	%f115, [%rd91];
	ld.global.f32 	%f116, [%rd87+12];
	fma.rn.f32 	%f117, %f115, %f116, %f114;
	st.global.f32 	[%rd12], %f117;
	add.s64 	%rd92, %rd91, %rd88;
	ld.global.f32 	%f118, [%rd92];
	ld.global.f32 	%f119, [%rd87+16];
	fma.rn.f32 	%f120, %f118, %f119, %f117;
	st.global.f32 	[%rd12], %f120;
	add.s64 	%rd93, %rd92, %rd88;
	ld.global.f32 	%f121, [%rd93];
	ld.global.f32 	%f122, [%rd87+20];
	fma.rn.f32 	%f123, %f121, %f122, %f120;
	st.global.f32 	[%rd12], %f123;
	add.s64 	%rd94, %rd93, %rd88;
	ld.global.f32 	%f124, [%rd94];
	ld.global.f32 	%f125, [%rd87+24];
	fma.rn.f32 	%f126, %f124, %f125, %f123;
	st.global.f32 	[%rd12], %f126;
	add.s64 	%rd95, %rd94, %rd88;
	ld.global.f32 	%f127, [%rd95];
	ld.global.f32 	%f128, [%rd87+28];
	fma.rn.f32 	%f149, %f127, %f128, %f126;
	st.global.f32 	[%rd12], %f149;
	add.s32 	%r117, %r117, 8;
	setp.ne.s32 	%p23, %r117, %r11;
	mov.u32 	%r119, %r11;
	@%p23 bra 	$L__BB13_19;
$L__BB13_20:
	setp.eq.s32 	%p24, %r6, 0;
	@%p24 bra 	$L__BB13_28;
	setp.lt.u32 	%p25, %r7, 3;
	@%p25 bra 	$L__BB13_23;
	mad.lo.s32 	%r105, %r119, %r62, %r28;
	mul.wide.s32 	%rd96, %r105, 4;
	add.s64 	%rd97, %rd4, %rd96;
	ld.global.f32 	%f129, [%rd97];
	add.s32 	%r106, %r119, %r20;
	mul.wide.s32 	%rd98, %r106, 4;
	add.s64 	%rd99, %rd3, %rd98;
	ld.global.f32 	%f130, [%rd99];
	fma.rn.f32 	%f131, %f129, %f130, %f149;
	st.global.f32 	[%rd12], %f131;
	mul.wide.u32 	%rd100, %r62, 4;
	add.s64 	%rd101, %rd97, %rd100;
	ld.global.f32 	%f132, [%rd101];
	ld.global.f32 	%f133, [%rd99+4];
	fma.rn.f32 	%f134, %f132, %f133, %f131;
	st.global.f32 	[%rd12], %f134;
	add.s64 	%rd102, %rd101, %rd100;
	ld.global.f32 	%f135, [%rd102];
	ld.global.f32 	%f136, [%rd99+8];
	fma.rn.f32 	%f137, %f135, %f136, %f134;
	st.global.f32 	[%rd12], %f137;
	add.s64 	%rd103, %rd102, %rd100;
	ld.global.f32 	%f138, [%rd103];
	ld.global.f32 	%f139, [%rd99+12];
	fma.rn.f32 	%f149, %f138, %f139, %f137;
	st.global.f32 	[%rd12], %f149;
	add.s32 	%r119, %r119, 4;
$L__BB13_23:
	setp.eq.s32 	%p26, %r8, 0;
	@%p26 bra 	$L__BB13_28;
	setp.eq.s32 	%p27, %r9, 0;
	@%p27 bra 	$L__BB13_26;
	mad.lo.s32 	%r107, %r119, %r62, %r28;
	mul.wide.s32 	%rd104, %r107, 4;
	add.s64 	%rd105, %rd4, %rd104;
	ld.global.f32 	%f140, [%rd105];
	add.s32 	%r108, %r119, %r20;
	mul.wide.s32 	%rd106, %r108, 4;
	add.s64 	%rd107, %rd3, %rd106;
	ld.global.f32 	%f141, [%rd107];
	fma.rn.f32 	%f142, %f140, %f141, %f149;
	st.global.f32 	[%rd12], %f142;
	mul.wide.u32 	%rd108, %r62, 4;
	add.s64 	%rd109, %rd105, %rd108;
	ld.global.f32 	%f143, [%rd109];
	ld.global.f32 	%f144, [%rd107+4];
	fma.rn.f32 	%f149, %f143, %f144, %f142;
	st.global.f32 	[%rd12], %f149;
	add.s32 	%r119, %r119, 2;
$L__BB13_26:
	setp.eq.s32 	%p28, %r12, 0;
	@%p28 bra 	$L__BB13_28;
	mad.lo.s32 	%r109, %r119, %r62, %r28;
	mul.wide.s32 	%rd110, %r109, 4;
	add.s64 	%rd111, %rd4, %rd110;
	ld.global.f32 	%f145, [%rd111];
	add.s32 	%r110, %r119, %r20;
	mul.wide.s32 	%rd112, %r110, 4;
	add.s64 	%rd113, %rd3, %rd112;
	ld.global.f32 	%f146, [%rd113];
	fma.rn.f32 	%f147, %f145, %f146, %f149;
	st.global.f32 	[%rd12], %f147;
$L__BB13_28:
	add.s32 	%r116, %r116, 1;
	setp.eq.s32 	%p29, %r116, %r62;
	@%p29 bra 	$L__BB13_29;
	bra.uni 	$L__BB13_17;
$L__BB13_29:
	add.s32 	%r113, %r113, %r14;
	setp.lt.s32 	%p30, %r113, %r66;
	@%p30 bra 	$L__BB13_3;
$L__BB13_30:
	ret;
$L__BB13_31:
	ld.param.u32 	%r111, [_Z23gpuTemplateApplyInverseIfEvPT_S1_S1_S1_S1_PiS2_S2_S2_S2_S2_S2_iiiii_param_13];
	ld.param.u64 	%rd115, [_Z23gpuTemplateApplyInverseIfEvPT_S1_S1_S1_S1_PiS2_S2_S2_S2_S2_S2_iiiii_param_9];
	cvta.to.global.u64 	%rd45, %rd115;
	mul.wide.s32 	%rd46, %r17, 4;
	add.s64 	%rd47, %rd45, %rd46;
	ld.global.u32 	%r39, [%rd47];
	mul.lo.s32 	%r40, %r16, %r111;
	mul.lo.s32 	%r41, %r18, %r62;
	mad.lo.s32 	%r42, %r16, %r62, %r41;
	mov.b32 	%r124, 0;
$L__BB13_32:
	ld.global.u32 	%r81, [%rd11];
	add.s32 	%r82, %r124, %r39;
	add.s32 	%r83, %r82, %r81;
	mul.wide.s32 	%rd48, %r83, 4;
	add.s64 	%rd49, %rd9, %rd48;
	ld.global.u32 	%r84, [%rd49];
	add.s32 	%r85, %r84, %r40;
	mul.wide.s32 	%rd50, %r85, 4;
	add.s64 	%rd51, %rd10, %rd50;
	ld.global.u32 	%r86, [%rd51];
	add.s32 	%r87, %r82, %r25;
	mul.lo.s32 	%r49, %r87, %r3;
	mad.lo.s32 	%r50, %r86, %r62, %r41;
	mov.b32 	%r125, 0;
$L__BB13_33:
	setp.lt.u32 	%p13, %r4, 7;
	add.s32 	%r89, %r42, %r125;
	mul.wide.s32 	%rd52, %r89, 4;
	add.s64 	%rd15, %rd3, %rd52;
	add.s32 	%r52, %r125, %r49;
	ld.global.f32 	%f153, [%rd15];
	mov.b32 	%r128, 0;
	@%p13 bra 	$L__BB13_36;
	mov.b32 	%r126, 0;
$L__BB13_35:
	.pragma "nounroll";
	mad.lo.s32 	%r91, %r126, %r62, %r52;
	mul.wide.s32 	%rd53, %r91, 4;
	add.s64 	%rd54, %rd2, %rd53;
	ld.global.f32 	%f47, [%rd54];
	add.s32 	%r92, %r50, %r126;
	mul.wide.s32 	%rd55, %r92, 4;
	add.s64 	%rd56, %rd5, %rd55;
	ld.global.f32 	%f48, [%rd56];
	mul.f32 	%f49, %f47, %f48;
	sub.f32 	%f50, %f153, %f49;
	st.global.f32 	[%rd15], %f50;
	mul.wide.u32 	%rd57, %r62, 4;
	add.s64 	%rd58, %rd54, %rd57;
	ld.global.f32 	%f51, [%rd58];
	ld.global.f32 	%f52, [%rd56+4];
	mul.f32 	%f53, %f51, %f52;
	sub.f32 	%f54, %f50, %f53;
	st.global.f32 	[%rd15], %f54;
	add.s64 	%rd59, %rd58, %rd57;
	ld.global.f32 	%f55, [%rd59];
	ld.global.f32 	%f56, [%rd56+8];
	mul.f32 	%f57, %f55, %f56;
	sub.f32 	%f58, %f54, %f57;
	st.global.f32 	[%rd15], %f58;
	add.s64 	%rd60, %rd59, %rd57;
	ld.global.f32 	%f59, [%rd60];
	ld.global.f32 	%f60, [%rd56+12];
	mul.f32 	%f61, %f59, %f60;
	sub.f32 	%f62, %f58, %f61;
	st.global.f32 	[%rd15], %f62;
	add.s64 	%rd61, %rd60, %rd57;
	ld.global.f32 	%f63, [%rd61];
	ld.global.f32 	%f64, [%rd56+16];
	mul.f32 	%f65, %f63, %f64;
	sub.f32 	%f66, %f62, %f65;
	st.global.f32 	[%rd15], %f66;
	add.s64 	%rd62, %rd61, %rd57;
	ld.global.f32 	%f67, [%rd62];
	ld.global.f32 	%f68, [%rd56+20];
	mul.f32 	%f69, %f67, %f68;
	sub.f32 	%f70, %f66, %f69;
	st.global.f32 	[%rd15], %f70;
	add.s64 	%rd63, %rd62, %rd57;
	ld.global.f32 	%f71, [%rd63];
	ld.global.f32 	%f72, [%rd56+24];
	mul.f32 	%f73, %f71, %f72;
	sub.f32 	%f74, %f70, %f73;
	st.global.f32 	[%rd15], %f74;
	add.s64 	%rd64, %rd63, %rd57;
	ld.global.f32 	%f75, [%rd64];
	ld.global.f32 	%f76, [%rd56+28];
	mul.f32 	%f77, %f75, %f76;
	sub.f32 	%f153, %f74, %f77;
	st.global.f32 	[%rd15], %f153;
	add.s32 	%r126, %r126, 8;
	setp.ne.s32 	%p14, %r126, %r11;
	mov.u32 	%r128, %r11;
	@%p14 bra 	$L__BB13_35;
$L__BB13_36:
	setp.eq.s32 	%p15, %r6, 0;
	@%p15 bra 	$L__BB13_44;
	setp.lt.u32 	%p16, %r7, 3;
	@%p16 bra 	$L__BB13_39;
	mad.lo.s32 	%r93, %r128, %r62, %r52;
	mul.wide.s32 	%rd65, %r93, 4;
	add.s64 	%rd66, %rd2, %rd65;
	ld.global.f32 	%f78, [%rd66];
	add.s32 	%r94, %r50, %r128;
	mul.wide.s32 	%rd67, %r94, 4;
	add.s64 	%rd68, %rd5, %rd67;
	ld.global.f32 	%f79, [%rd68];
	mul.f32 	%f80, %f78, %f79;
	sub.f32 	%f81, %f153, %f80;
	st.global.f32 	[%rd15], %f81;
	mul.wide.u32 	%rd69, %r62, 4;
	add.s64 	%rd70, %rd66, %rd69;
	ld.global.f32 	%f82, [%rd70];
	ld.global.f32 	%f83, [%rd68+4];
	mul.f32 	%f84, %f82, %f83;
	sub.f32 	%f85, %f81, %f84;
	st.global.f32 	[%rd15], %f85;
	add.s64 	%rd71, %rd70, %rd69;
	ld.global.f32 	%f86, [%rd71];
	ld.global.f32 	%f87, [%rd68+8];
	mul.f32 	%f88, %f86, %f87;
	sub.f32 	%f89, %f85, %f88;
	st.global.f32 	[%rd15], %f89;
	add.s64 	%rd72, %rd71, %rd69;
	ld.global.f32 	%f90, [%rd72];
	ld.global.f32 	%f91, [%rd68+12];
	mul.f32 	%f92, %f90, %f91;
	sub.f32 	%f153, %f89, %f92;
	st.global.f32 	[%rd15], %f153;
	add.s32 	%r128, %r128, 4;
$L__BB13_39:
	setp.eq.s32 	%p17, %r8, 0;
	@%p17 bra 	$L__BB13_44;
	setp.eq.s32 	%p18, %r9, 0;
	@%p18 bra 	$L__BB13_42;
	mad.lo.s32 	%r95, %r128, %r62, %r52;
	mul.wide.s32 	%rd73, %r95, 4;
	add.s64 	%rd74, %rd2, %rd73;
	ld.global.f32 	%f93, [%rd74];
	add.s32 	%r96, %r50, %r128;
	mul.wide.s32 	%rd75, %r96, 4;
	add.s64 	%rd76, %rd5, %rd75;
	ld.global.f32 	%f94, [%rd76];
	mul.f32 	%f95, %f93, %f94;
	sub.f32 	%f96, %f153, %f95;
	st.global.f32 	[%rd15], %f96;
	add.s64 	%rd78, %rd74, %rd77;
	ld.global.f32 	%f97, [%rd78];
	ld.global.f32 	%f98, [%rd76+4];
	mul.f32 	%f99, %f97, %f98;
	sub.f32 	%f153, %f96, %f99;
	st.global.f32 	[%rd15], %f153;
	add.s32 	%r128, %r128, 2;
$L__BB13_42:
	setp.eq.s32 	%p19, %r12, 0;
	@%p19 bra 	$L__BB13_44;
	mad.lo.s32 	%r97, %r128, %r62, %r52;
	mul.wide.s32 	%rd79, %r97, 4;
	add.s64 	%rd80, %rd2, %rd79;
	ld.global.f32 	%f100, [%rd80];
	add.s32 	%r98, %r50, %r128;
	mul.wide.s32 	%rd81, %r98, 4;
	add.s64 	%rd82, %rd5, %rd81;
	ld.global.f32 	%f101, [%rd82];
	mul.f32 	%f102, %f100, %f101;
	sub.f32 	%f103, %f153, %f102;
	st.global.f32 	[%rd15], %f103;
$L__BB13_44:
	add.s32 	%r125, %r125, 1;
	setp.ne.s32 	%p20, %r125, %r62;
	@%p20 bra 	$L__BB13_33;
	add.s32 	%r124, %r124, 1;
	setp.eq.s32 	%p21, %r124, %r26;
	@%p21 bra 	$L__BB13_16;
	bra.uni 	$L__BB13_32;

}


// ===== COMPILED SASS (sm_100) =====

	.target	sm_100

	.elftype	@"ET_EXEC"


//--------------------- .note.nv.tkinfo           --------------------------
	.section	.note.nv.tkinfo,"",@"SHT_NOTE"
	.sectionflags	@"SHF_NOTE_NV_TKINFO"
	.tkinfo
        /*0018*/ 	.word	0x00000002
        /*0030*/ 	.string	""
        /*0030*/ 	.string	"ptxas"
        /*0030*/ 	.string	"Cuda compilation tools, release 13.0, V13.0.88"
        /*0030*/ 	.string	"Build cuda_13.0.r13.0/compiler.36424714_0"
        /*0030*/ 	.string	"-arch sm_100 -m 64 "



//--------------------- .note.nv.cuinfo           --------------------------
	.section	.note.nv.cuinfo,"",@"SHT_NOTE"
	.sectionflags	@"SHF_NOTE_NV_CUINFO"
        /*0018*/ 	.short	0x0002
        /*001a*/ 	.short	0x0064
        /*001c*/ 	.short	0x0082
	.zero		2


//--------------------- .nv.info                  --------------------------
	.section	.nv.info,"",@"SHT_CUDA_INFO"
	.align	4


	//----- nvinfo : EIATTR_REGCOUNT
	.align		4
        /*0000*/ 	.byte	0x04, 0x2f
        /*0002*/ 	.short	(.L_1 - .L_0)
	.align		4
.L_0:
        /*0004*/ 	.word	index@(_Z16gpuTemplateGetxgIdEvPT_S1_Piiiiii)
        /*0008*/ 	.word	0x00000018


	//----- nvinfo : EIATTR_FRAME_SIZE
	.align		4
.L_1:
        /*000c*/ 	.byte	0x04, 0x11
        /*000e*/ 	.short	(.L_3 - .L_2)
	.align		4
.L_2:
        /*0010*/ 	.word	index@(_Z16gpuTemplateGetxgIdEvPT_S1_Piiiiii)
        /*0014*/ 	.word	0x00000000


	//----- nvinfo : EIATTR_REGCOUNT
	.align		4
.L_3:
        /*0018*/ 	.byte	0x04, 0x2f
        /*001a*/ 	.short	(.L_5 - .L_4)
	.align		4
.L_4:
        /*001c*/ 	.word	index@(_Z16gpuTemplateGetxgIfEvPT_S1_Piiiiii)
        /*0020*/ 	.word	0x00000017


	//----- nvinfo : EIATTR_FRAME_SIZE
	.align		4
.L_5:
        /*0024*/ 	.byte	0x04, 0x11
        /*0026*/ 	.short	(.L_7 - .L_6)
	.align		4
.L_6:
        /*0028*/ 	.word	index@(_Z16gpuTemplateGetxgIfEvPT_S1_Piiiiii)
        /*002c*/ 	.word	0x00000000


	//----- nvinfo : EIATTR_REGCOUNT
	.align		4
.L_7:
        /*0030*/ 	.byte	0x04, 0x2f
        /*0032*/ 	.short	(.L_9 - .L_8)
	.align		4
.L_8:
        /*0034*/ 	.word	index@(_Z16gpuTemplateGetugIdEvPT_S1_PiS2_iiiii)
        /*0038*/ 	.word	0x0000001a


	//----- nvinfo : EIATTR_FRAME_SIZE
	.align		4
.L_9:
        /*003c*/ 	.byte	0x04, 0x11
        /*003e*/ 	.short	(.L_11 - .L_10)
	.align		4
.L_10:
        /*0040*/ 	.word	index@(_Z16gpuTemplateGetugIdEvPT_S1_PiS2_iiiii)
        /*0044*/ 	.word	0x00000000


	//----- nvinfo : EIATTR_REGCOUNT
	.align		4
.L_11:
        /*0048*/ 	.byte	0x04, 0x2f
        /*004a*/ 	.short	(.L_13 - .L_12)
	.align		4
.L_12:
        /*004c*/ 	.word	index@(_Z16gpuTemplateGetugIfEvPT_S1_PiS2_iiiii)
        /*0050*/ 	.word	0x0000001a


	//----- nvinfo : EIATTR_FRAME_SIZE
	.align		4
.L_13:
        /*0054*/ 	.byte	0x04, 0x11
        /*0056*/ 	.short	(.L_15 - .L_14)
	.align		4
.L_14:
        /*0058*/ 	.word	index@(_Z16gpuTemplateGetugIfEvPT_S1_PiS2_iiiii)
        /*005c*/ 	.word	0x00000000


	//----- nvinfo : EIATTR_REGCOUNT
	.align		4
.L_15:
        /*0060*/ 	.byte	0x04, 0x2f
        /*0062*/ 	.short	(.L_17 - .L_16)
	.align		4
.L_16:
        /*0064*/ 	.word	index@(_Z16gpuTemplateGetfgIdEvPT_S1_PiS2_iiii)
        /*0068*/ 	.word	0x0000001a


	//----- nvinfo : EIATTR_FRAME_SIZE
	.align		4
.L_17:
        /*006c*/ 	.byte	0x04, 0x11
        /*006e*/ 	.short	(.L_19 - .L_18)
	.align		4
.L_18:
        /*0070*/ 	.word	index@(_Z16gpuTemplateGetfgIdEvPT_S1_PiS2_iiii)
        /*0074*/ 	.word	0x00000000


	//----- nvinfo : EIATTR_REGCOUNT
	.align		4
.L_19:
        /*0078*/ 	.byte	0x04, 0x2f
        /*007a*/ 	.short	(.L_21 - .L_20)
	.align		4
.L_20:
        /*007c*/ 	.word	index@(_Z16gpuTemplateGetfgIfEvPT_S1_PiS2_iiii)
        /*0080*/ 	.word	0x0000001a


	//----- nvinfo : EIATTR_FRAME_SIZE
	.align		4
.L_21:
        /*0084*/ 	.byte	0x04, 0x11
        /*0086*/ 	.short	(.L_23 - .L_22)
	.align		4
.L_22:
        /*0088*/ 	.word	index@(_Z16gpuTemplateGetfgIfEvPT_S1_PiS2_iiii)
        /*008c*/ 	.word	0x00000000


	//----- nvinfo : EIATTR_REGCOUNT
	.align		4
.L_23:
        /*0090*/ 	.byte	0x04, 0x2f
        /*0092*/ 	.short	(.L_25 - .L_24)
	.align		4
.L_24:
        /*0094*/ 	.word	index@(_Z16gpuTemplatePutfgIdEvPT_S1_S0_Piii)
        /*0098*/ 	.word	0x00000020


	//----- nvinfo : EIATTR_FRAME_SIZE
	.align		4
.L_25:
        /*009c*/ 	.byte	0x04, 0x11
        /*009e*/ 	.short	(.L_27 - .L_26)
	.align		4
.L_26:
        /*00a0*/ 	.word	index@(_Z16gpuTemplatePutfgIdEvPT_S1_S0_Piii)
        /*00a4*/ 	.word	0x00000000


	//----- nvinfo : EIATTR_REGCOUNT
	.align		4
.L_27:
        /*00a8*/ 	.byte	0x04, 0x2f
        /*00aa*/ 	.short	(.L_29 - .L_28)
	.align		4
.L_28:
        /*00ac*/ 	.word	index@(_Z16gpuTemplatePutfgIfEvPT_S1_S0_Piii)
        /*00b0*/ 	.word	0x00000020


	//----- nvinfo : EIATTR_FRAME_SIZE
	.align		4
.L_29:
        /*00b4*/ 	.byte	0x04, 0x11
        /*00b6*/ 	.short	(.L_31 - .L_30)
	.align		4
.L_30:
        /*00b8*/ 	.word	index@(_Z16gpuTemplatePutfgIfEvPT_S1_S0_Piii)
        /*00bc*/ 	.word	0x00000000


	//----- nvinfo : EIATTR_REGCOUNT
	.align		4
.L_31:
        /*00c0*/ 	.byte	0x04, 0x2f
        /*00c2*/ 	.short	(.L_33 - .L_32)
	.align		4
.L_32:
        /*00c4*/ 	.word	index@(_Z15gpuTemplateGetcIdEvPT_S1_Piii)
        /*00c8*/ 	.word	0x00000016


	//----- nvinfo : EIATTR_FRAME_SIZE
	.align		4
.L_33:
        /*00cc*/ 	.byte	0x04, 0x11
        /*00ce*/ 	.short	(.L_35 - .L_34)
	.align		4
.L_34:
        /*00d0*/ 	.word	index@(_Z15gpuTemplateGetcIdEvPT_S1_Piii)
        /*00d4*/ 	.word	0x00000000


	//----- nvinfo : EIATTR_REGCOUNT
	.align		4
.L_35:
        /*00d8*/ 	.byte	0x04, 0x2f
        /*00da*/ 	.short	(.L_37 - .L_36)
	.align		4
.L_36:
        /*00dc*/ 	.word	index@(_Z15gpuTemplateGetcIfEvPT_S1_Piii)
        /*00e0*/ 	.word	0x00000016


	//----- nvinfo : EIATTR_FRAME_SIZE
	.align		4
.L_37:
        /*00e4*/ 	.byte	0x04, 0x11
        /*00e6*/ 	.short	(.L_39 - .L_38)
	.align		4
.L_38:
        /*00e8*/ 	.word	index@(_Z15gpuTemplateGetcIfEvPT_S1_Piii)
        /*00ec*/ 	.word	0x00000000


	//----- nvinfo : EIATTR_REGCOUNT
	.align		4
.L_39:
        /*00f0*/ 	.byte	0x04, 0x2f
        /*00f2*/ 	.short	(.L_41 - .L_40)
	.align		4
.L_40:
        /*00f4*/ 	.word	index@(_Z17gpuTemplateGetnjcIdEvPT_S1_S1_S1_iii)
        /*00f8*/ 	.word	0x00000020


	//----- nvinfo : EIATTR_FRAME_SIZE
	.align		4
.L_41:
        /*00fc*/ 	.byte	0x04, 0x11
        /*00fe*/ 	.short	(.L_43 - .L_42)
	.align		4
.L_42:
        /*0100*/ 	.word	index@(_Z17gpuTemplateGetnjcIdEvPT_S1_S1_S1_iii)
        /*0104*/ 	.word	0x00000000


	//----- nvinfo : EIATTR_REGCOUNT
	.align		4
.L_43:
        /*0108*/ 	.byte	0x04, 0x2f
        /*010a*/ 	.short	(.L_45 - .L_44)
	.align		4
.L_44:
        /*010c*/ 	.word	index@(_Z17gpuTemplateGetnjcIfEvPT_S1_S1_S1_iii)
        /*0110*/ 	.word	0x00000020


	//----- nvinfo : EIATTR_FRAME_SIZE
	.align		4
.L_45:
        /*0114*/ 	.byte	0x04, 0x11
        /*0116*/ 	.short	(.L_47 - .L_46)
	.align		4
.L_46:
        /*0118*/ 	.word	index@(_Z17gpuTemplateGetnjcIfEvPT_S1_S1_S1_iii)
        /*011c*/ 	.word	0x00000000


	//----- nvinfo : EIATTR_REGCOUNT
	.align		4
.L_47:
        /*0120*/ 	.byte	0x04, 0x2f
        /*0122*/ 	.short	(.L_49 - .L_48)
	.align		4
.L_48:
        /*0124*/ 	.word	index@(_Z23gpuTemplateApplyInverseIdEvPT_S1_S1_S1_S1_PiS2_S2_S2_S2_S2_S2_iiiii)
        /*0128*/ 	.word	0x00000028


	//----- nvinfo : EIATTR_FRAME_SIZE
	.align		4
.L_49:
        /*012c*/ 	.byte	0x04, 0x11
        /*012e*/ 	.short	(.L_51 - .L_50)
	.align		4
.L_50:
        /*0130*/ 	.word	index@(_Z23gpuTemplateApplyInverseIdEvPT_S1_S1_S1_S1_PiS2_S2_S2_S2_S2_S2_iiiii)
        /*0134*/ 	.word	0x00000000


	//----- nvinfo : EIATTR_REGCOUNT
	.align		4
.L_51:
        /*0138*/ 	.byte	0x04, 0x2f
        /*013a*/ 	.short	(.L_53 - .L_52)
	.align		4
.L_52:
        /*013c*/ 	.word	index@(_Z23gpuTemplateApplyInverseIfEvPT_S1_S1_S1_S1_PiS2_S2_S2_S2_S2_S2_iiiii)
        /*0140*/ 	.word	0x00000020


	//----- nvinfo : EIATTR_FRAME_SIZE
	.align		4
.L_53:
        /*0144*/ 	.byte	0x04, 0x11
        /*0146*/ 	.short	(.L_55 - .L_54)
	.align		4
.L_54:
        /*0148*/ 	.word	index@(_Z23gpuTemplateApplyInverseIfEvPT_S1_S1_S1_S1_PiS2_S2_S2_S2_S2_S2_iiiii)
        /*014c*/ 	.word	0x00000000


	//----- nvinfo : EIATTR_MIN_STACK_SIZE
	.align		4
.L_55:
        /*0150*/ 	.byte	0x04, 0x12
        /*0152*/ 	.short	(.L_57 - .L_56)
	.align		4
.L_56:
        /*0154*/ 	.word	index@(_Z23gpuTemplateApplyInverseIfEvPT_S1_S1_S1_S1_PiS2_S2_S2_S2_S2_S2_iiiii)
        /*0158*/ 	.word	0x00000000


	//----- nvinfo : EIATTR_MIN_STACK_SIZE
	.align		4
.L_57:
        /*015c*/ 	.byte	0x04, 0x12
        /*015e*/ 	.short	(.L_59 - .L_58)
	.align		4
.L_58:
        /*0160*/ 	.word	index@(_Z23gpuTemplateApplyInverseIdEvPT_S1_S1_S1_S1_PiS2_S2_S2_S2_S2_S2_iiiii)
        /*0164*/ 	.word	0x00000000


	//----- nvinfo : EIATTR_MIN_STACK_SIZE
	.align		4
.L_59:
        /*0168*/ 	.byte	0x04, 0x12
        /*016a*/ 	.short	(.L_61 - .L_60)
	.align		4
.L_60:
        /*016c*/ 	.word	index@(_Z17gpuTemplateGetnjcIfEvPT_S1_S1_S1_iii)
        /*0170*/ 	.word	0x00000000


	//----- nvinfo : EIATTR_MIN_STACK_SIZE
	.align		4
.L_61:
        /*0174*/ 	.byte	0x04, 0x12
        /*0176*/ 	.short	(.L_63 - .L_62)
	.align		4
.L_62:
        /*0178*/ 	.word	index@(_Z17gpuTemplateGetnjcIdEvPT_S1_S1_S1_iii)
        /*017c*/ 	.word	0x00000000


	//----- nvinfo : EIATTR_MIN_STACK_SIZE
	.align		4
.L_63:
        /*0180*/ 	.byte	0x04, 0x12
        /*0182*/ 	.short	(.L_65 - .L_64)
	.align		4
.L_64:
        /*0184*/ 	.word	index@(_Z15gpuTemplateGetcIfEvPT_S1_Piii)
        /*0188*/ 	.word	0x00000000


	//----- nvinfo : EIATTR_MIN_STACK_SIZE
	.align		4
.L_65:
        /*018c*/ 	.byte	0x04, 0x12
        /*018e*/ 	.short	(.L_67 - .L_66)
	.align		4
.L_66:
        /*0190*/ 	.word	index@(_Z15gpuTemplateGetcIdEvPT_S1_Piii)
        /*0194*/ 	.word	0x00000000


	//----- nvinfo : EIATTR_MIN_STACK_SIZE
	.align		4
.L_67:
        /*0198*/ 	.byte	0x04, 0x12
        /*019a*/ 	.short	(.L_69 - .L_68)
	.align		4
.L_68:
        /*019c*/ 	.word	index@(_Z16gpuTemplatePutfgIfEvPT_S1_S0_Piii)
        /*01a0*/ 	.word	0x00000000


	//----- nvinfo : EIATTR_MIN_STACK_SIZE
	.align		4
.L_69:
        /*01a4*/ 	.byte	0x04, 0x12
        /*01a6*/ 	.short	(.L_71 - .L_70)
	.align		4
.L_70:
        /*01a8*/ 	.word	index@(_Z16gpuTemplatePutfgIdEvPT_S1_S0_Piii)
        /*01ac*/ 	.word	0x00000000


	//----- nvinfo : EIATTR_MIN_STACK_SIZE
	.align		4
.L_71:
        /*01b0*/ 	.byte	0x04, 0x12
        /*01b2*/ 	.short	(.L_73 - .L_72)
	.align		4
.L_72:
        /*01b4*/ 	.word	index@(_Z16gpuTemplateGetfgIfEvPT_S1_PiS2_iiii)
        /*01b8*/ 	.word	0x00000000


	//----- nvinfo : EIATTR_MIN_STACK_SIZE
	.align		4
.L_73:
        /*01bc*/ 	.byte	0x04, 0x12
        /*01be*/ 	.short	(.L_75 - .L_74)
	.align		4
.L_74:
        /*01c0*/ 	.word	index@(_Z16gpuTemplateGetfgIdEvPT_S1_PiS2_iiii)
        /*01c4*/ 	.word	0x00000000


	//----- nvinfo : EIATTR_MIN_STACK_SIZE
	.align		4
.L_75:
        /*01c8*/ 	.byte	0x04, 0x12
        /*01ca*/ 	.short	(.L_77 - .L_76)
	.align		4
.L_76:
        /*01cc*/ 	.word	index@(_Z16gpuTemplateGetugIfEvPT_S1_PiS2_iiiii)
        /*01d0*/ 	.word	0x00000000


	//----- nvinfo : EIATTR_MIN_STACK_SIZE
	.align		4
.L_77:
        /*01d4*/ 	.byte	0x04, 0x12
        /*01d6*/ 	.short	(.L_79 - .L_78)
	.align		4
.L_78:
        /*01d8*/ 	.word	index@(_Z16gpuTemplateGetugIdEvPT_S1_PiS2_iiiii)
        /*01dc*/ 	.word	0x00000000


	//----- nvinfo : EIATTR_MIN_STACK_SIZE
	.align		4
.L_79:
        /*01e0*/ 	.byte	0x04, 0x12
        /*01e2*/ 	.short	(.L_81 - .L_80)
	.align		4
.L_80:
        /*01e4*/ 	.word	index@(_Z16gpuTemplateGetxgIfEvPT_S1_Piiiiii)
        /*01e8*/ 	.word	0x00000000


	//----- nvinfo : EIATTR_MIN_STACK_SIZE
	.align		4
.L_81:
        /*01ec*/ 	.byte	0x04, 0x12
        /*01ee*/ 	.short	(.L_83 - .L_82)
	.align		4
.L_82:
        /*01f0*/ 	.word	index@(_Z16gpuTemplateGetxgIdEvPT_S1_Piiiiii)
        /*01f4*/ 	.word	0x00000000
.L_83:


//--------------------- .nv.compat                --------------------------
	.section	.nv.compat,"",@"SHT_CUDA_COMPAT_INFO"
	.align	4
        /*0000*/ 	.byte	0x02, 0x09, 0x00, 0x00, 0x02, 0x02, 0x01, 0x00, 0x02, 0x05, 0x05, 0x00, 0x03, 0x07, 0x01, 0x01
        /*0010*/ 	.byte	0x02, 0x03, 0x00, 0x00, 0x02, 0x06, 0x01, 0x00, 0x04, 0x0b, 0x08, 0x00, 0x01, 0x00, 0x00, 0x00
        /*0020*/ 	.byte	0x00, 0x00, 0x00, 0x00


//--------------------- .nv.info._Z23gpuTemplateApplyInverseIfEvPT_S1_S1_S1_S1_PiS2_S2_S2_S2_S2_S2_iiiii --------------------------
	.section	.nv.info._Z23gpuTemplateApplyInverseIfEvPT_S1_S1_S1_S1_PiS2_S2_S2_S2_S2_S2_iiiii,"",@"SHT_CUDA_INFO"
	.sectionflags	@""
	.align	4


	//----- nvinfo : EIATTR_CUDA_API_VERSION
	.align		4
        /*0000*/ 	.byte	0x04, 0x37
        /*0002*/ 	.short	(.L_85 - .L_84)
.L_84:
        /*0004*/ 	.word	0x00000082


	//----- nvinfo : EIATTR_KPARAM_INFO
	.align		4
.L_85:
        /*0008*/ 	.byte	0x04, 0x17
        /*000a*/ 	.short	(.L_87 - .L_86)
.L_86:
        /*000c*/ 	.word	0x00000000
        /*0010*/ 	.short	0x0010
        /*0012*/ 	.short	0x0070
        /*0014*/ 	.byte	0x00, 0xf0, 0x11, 0x00


	//----- nvinfo : EIATTR_KPARAM_INFO
	.align		4
.L_87:
        /*0018*/ 	.byte	0x04, 0x17
        /*001a*/ 	.short	(.L_89 - .L_88)
.L_88:
        /*001c*/ 	.word	0x00000000
        /*0020*/ 	.short	0x000f
        /*0022*/ 	.short	0x006c
        /*0024*/ 	.byte	0x00, 0xf0, 0x11, 0x00


	//----- nvinfo : EIATTR_KPARAM_INFO
	.align		4
.L_89:
        /*0028*/ 	.byte	0x04, 0x17
        /*002a*/ 	.short	(.L_91 - .L_90)
.L_90:
        /*002c*/ 	.word	0x00000000
        /*0030*/ 	.short	0x000e
        /*0032*/ 	.short	0x0068
        /*0034*/ 	.byte	0x00, 0xf0, 0x11, 0x00


	//----- nvinfo : EIATTR_KPARAM_INFO
	.align		4
.L_91:
        /*0038*/ 	.byte	0x04, 0x17
        /*003a*/ 	.short	(.L_93 - .L_92)
.L_92:
        /*003c*/ 	.word	0x00000000
        /*0040*/ 	.short	0x000d
        /*0042*/ 	.short	0x0064
        /*0044*/ 	.byte	0x00, 0xf0, 0x11, 0x00


	//----- nvinfo : EIATTR_KPARAM_INFO
	.align		4
.L_93:
        /*0048*/ 	.byte	0x04, 0x17
        /*004a*/ 	.short	(.L_95 - .L_94)
.L_94:
        /*004c*/ 	.word	0x00000000
        /*0050*/ 	.short	0x000c
        /*0052*/ 	.short	0x0060
        /*0054*/ 	.byte	0x00, 0xf0, 0x11, 0x00


	//----- nvinfo : EIATTR_KPARAM_INFO
	.align		4
.L_95:
        /*0058*/ 	.byte	0x04, 0x17
        /*005a*/ 	.short	(.L_97 - .L_96)
.L_96:
        /*005c*/ 	.word	0x00000000
        /*0060*/ 	.short	0x000b
        /*0062*/ 	.short	0x0058
        /*0064*/ 	.byte	0x00, 0xf5, 0x21, 0x00


	//----- nvinfo : EIATTR_KPARAM_INFO
	.align		4
.L_97:
        /*0068*/ 	.byte	0x04, 0x17
        /*006a*/ 	.short	(.L_99 - .L_98)
.L_98:
        /*006c*/ 	.word	0x00000000
        /*0070*/ 	.short	0x000a
        /*0072*/ 	.short	0x0050
        /*0074*/ 	.byte	0x00, 0xf5, 0x21, 0x00


	//----- nvinfo : EIATTR_KPARAM_INFO
	.align		4
.L_99:
        /*0078*/ 	.byte	0x04, 0x17
        /*007a*/ 	.short	(.L_101 - .L_100)
.L_100:
        /*007c*/ 	.word	0x00000000
        /*0080*/ 	.short	0x0009
        /*0082*/ 	.short	0x0048
        /*0084*/ 	.byte	0x00, 0xf5, 0x21, 0x00


	//----- nvinfo : EIATTR_KPARAM_INFO
	.align		4
.L_101:
        /*0088*/ 	.byte	0x04, 0x17
        /*008a*/ 	.short	(.L_103 - .L_102)
.L_102:
        /*008c*/ 	.word	0x00000000
        /*0090*/ 	.short	0x0008
        /*0092*/ 	.short	0x0040
        /*0094*/ 	.byte	0x00, 0xf5, 0x21, 0x00


	//----- nvinfo : EIATTR_KPARAM_INFO
	.align		4
.L_103:
        /*0098*/ 	.byte	0x04, 0x17
        /*009a*/ 	.short	(.L_105 - .L_104)
.L_104:
        /*009c*/ 	.word	0x00000000
        /*00a0*/ 	.short	0x0007
        /*00a2*/ 	.short	0x0038
        /*00a4*/ 	.byte	0x00, 0xf5, 0x21, 0x00


	//----- nvinfo : EIATTR_KPARAM_INFO
	.align		4
.L_105:
        /*00a8*/ 	.byte	0x04, 0x17
        /*00aa*/ 	.short	(.L_107 - .L_106)
.L_106:
        /*00ac*/ 	.word	0x00000000
        /*00b0*/ 	.short	0x0006
        /*00b2*/ 	.short	0x0030
        /*00b4*/ 	.byte	0x00, 0xf5, 0x21, 0x00


	//----- nvinfo : EIATTR_KPARAM_INFO
	.align		4
.L_107:
        /*00b8*/ 	.byte	0x04, 0x17
        /*00ba*/ 	.short	(.L_109 - .L_108)
.L_108:
        /*00bc*/ 	.word	0x00000000
        /*00c0*/ 	.short	0x0005
        /*00c2*/ 	.short	0x0028
        /*00c4*/ 	.byte	0x00, 0xf5, 0x21, 0x00


	//----- nvinfo : EIATTR_KPARAM_INFO
	.align		4
.L_109:
        /*00c8*/ 	.byte	0x04, 0x17
        /*00ca*/ 	.short	(.L_111 - .L_110)
.L_110:
        /*00cc*/ 	.word	0x00000000
        /*00d0*/ 	.short	0x0004
        /*00d2*/ 	.short	0x0020
        /*00d4*/ 	.byte	0x00, 0xf5, 0x21, 0x00


	//----- nvinfo : EIATTR_KPARAM_INFO
	.align		4
.L_111:
        /*00d8*/ 	.byte	0x04, 0x17
        /*00da*/ 	.short	(.L_113 - .L_112)
.L_112:
        /*00dc*/ 	.word	0x00000000
        /*00e0*/ 	.short	0x0003
        /*00e2*/ 	.short	0x0018
        /*00e4*/ 	.byte	0x00, 0xf5, 0x21, 0x00


	//----- nvinfo : EIATTR_KPARAM_INFO
	.align		4
.L_113:
        /*00e8*/ 	.byte	0x04, 0x17
        /*00ea*/ 	.short	(.L_115 - .L_114)
.L_114:
        /*00ec*/ 	.word	0x00000000
        /*00f0*/ 	.short	0x0002
        /*00f2*/ 	.short	0x0010
        /*00f4*/ 	.byte	0x00, 0xf5, 0x21, 0x00


	//----- nvinfo : EIATTR_KPARAM_INFO
	.align		4
.L_115:
        /*00f8*/ 	.byte	0x04, 0x17
        /*00fa*/ 	.short	(.L_117 - .L_116)
.L_116:
        /*00fc*/ 	.word	0x00000000
        /*0100*/ 	.short	0x0001
        /*0102*/ 	.short	0x0008
        /*0104*/ 	.byte	0x00, 0xf5, 0x21, 0x00


	//----- nvinfo : EIATTR_KPARAM_INFO
	.align		4
.L_117:
        /*0108*/ 	.byte	0x04, 0x17
        /*010a*/ 	.short	(.L_119 - .L_118)
.L_118:
        /*010c*/ 	.word	0x00000000
        /*0110*/ 	.short	0x0000
        /*0112*/ 	.short	0x0000
        /*0114*/ 	.byte	0x00, 0xf5, 0x21, 0x00


	//----- nvinfo : EIATTR_SPARSE_MMA_MASK
	.align		4
.L_119:
        /*0118*/ 	.byte	0x03, 0x50
        /*011a*/ 	.short	0x0000


	//----- nvinfo : EIATTR_MAXREG_COUNT
	.align		4
        /*011c*/ 	.byte	0x03, 0x1b
        /*011e*/ 	.short	0x00ff


	//----- nvinfo : EIATTR_MERCURY_ISA_VERSION
	.align		4
        /*0120*/ 	.byte	0x03, 0x5f
        /*0122*/ 	.short	0x0101


	//----- nvinfo : EIATTR_VRC_CTA_INIT_COUNT
	.align		4
        /*0124*/ 	.byte	0x02, 0x4a
	.zero		1
	.zero		1


	//----- nvinfo : EIATTR_EXIT_INSTR_OFFSETS
	.align		4
        /*0128*/ 	.byte	0x04, 0x1c
        /*012a*/ 	.short	(.L_121 - .L_120)


	//   ....[0]....
.L_120:
        /*012c*/ 	.word	0x00000070


	//   ....[1]....
        /*0130*/ 	.word	0x000000b0


	//   ....[2]....
        /*0134*/ 	.word	0x00001b50


	//----- nvinfo : EIATTR_CRS_STACK_SIZE
	.align		4
.L_121:
        /*0138*/ 	.byte	0x04, 0x1e
        /*013a*/ 	.short	(.L_123 - .L_122)
.L_122:
        /*013c*/ 	.word	0x00000000


	//----- nvinfo : EIATTR_CBANK_PARAM_SIZE
	.align		4
.L_123:
        /*0140*/ 	.byte	0x03, 0x19
        /*0142*/ 	.short	0x0074


	//----- nvinfo : EIATTR_PARAM_CBANK
	.align		4
        /*0144*/ 	.byte	0x04, 0x0a
        /*0146*/ 	.short	(.L_125 - .L_124)
	.align		4
.L_124:
        /*0148*/ 	.word	index@(.nv.constant0._Z23gpuTemplateApplyInverseIfEvPT_S1_S1_S1_S1_PiS2_S2_S2_S2_S2_S2_iiiii)
        /*014c*/ 	.short	0x0380
        /*014e*/ 	.short	0x0074


	//----- nvinfo : EIATTR_SW_WAR
	.align		4
.L_125:
        /*0150*/ 	.byte	0x04, 0x36
        /*0152*/ 	.short	(.L_127 - .L_126)
.L_126:
        /*0154*/ 	.word	0x00000008
.L_127:


//--------------------- .nv.info._Z23gpuTemplateApplyInverseIdEvPT_S1_S1_S1_S1_PiS2_S2_S2_S2_S2_S2_iiiii --------------------------
	.section	.nv.info._Z23gpuTemplateApplyInverseIdEvPT_S1_S1_S1_S1_PiS2_S2_S2_S2_S2_S2_iiiii,"",@"SHT_CUDA_INFO"
	.sectionflags	@""
	.align	4


	//----- nvinfo : EIATTR_CUDA_API_VERSION
	.align		4
        /*0000*/ 	.byte	0x04, 0x37
        /*0002*/ 	.short	(.L_129 - .L_128)
.L_128:
        /*0004*/ 	.word	0x00000082


	//----- nvinfo : EIATTR_KPARAM_INFO
	.align		4
.L_129:
        /*0008*/ 	.byte	0x04, 0x17
        /*000a*/ 	.short	(.L_131 - .L_130)
.L_130:
        /*000c*/ 	.word	0x00000000
        /*0010*/ 	.short	0x0010
        /*0012*/ 	.short	0x0070
        /*0014*/ 	.byte	0x00, 0xf0, 0x11, 0x00


	//----- nvinfo : EIATTR_KPARAM_INFO
	.align		4
.L_131:
        /*0018*/ 	.byte	0x04, 0x17
        /*001a*/ 	.short	(.L_133 - .L_132)
.L_132:
        /*001c*/ 	.word	0x00000000
        /*0020*/ 	.short	0x000f
        /*0022*/ 	.short	0x006c
        /*0024*/ 	.byte	0x00, 0xf0, 0x11, 0x00


	//----- nvinfo : EIATTR_KPARAM_INFO
	.align		4
.L_133:
        /*0028*/ 	.byte	0x04, 0x17
        /*002a*/ 	.short	(.L_135 - .L_134)
.L_134:
        /*002c*/ 	.word	0x00000000
        /*0030*/ 	.short	0x000e
        /*0032*/ 	.short	0x0068
        /*0034*/ 	.byte	0x00, 0xf0, 0x11, 0x00


	//----- nvinfo : EIATTR_KPARAM_INFO
	.align		4
.L_135:
        /*0038*/ 	.byte	0x04, 0x17
        /*003a*/ 	.short	(.L_137 - .L_136)
.L_136:
        /*003c*/ 	.word	0x00000000
        /*0040*/ 	.short	0x000d
        /*0042*/ 	.short	0x0064
        /*0044*/ 	.byte	0x00, 0xf0, 0x11, 0x00


	//----- nvinfo : EIATTR_KPARAM_INFO
	.align		4
.L_137:
        /*0048*/ 	.byte	0x04, 0x17
        /*004a*/ 	.short	(.L_139 - .L_138)
.L_138:
        /*004c*/ 	.word	0x00000000
        /*0050*/ 	.short	0x000c
        /*0052*/ 	.short	0x0060
        /*0054*/ 	.byte	0x00, 0xf0, 0x11, 0x00


	//----- nvinfo : EIATTR_KPARAM_INFO
	.align		4
.L_139:
        /*0058*/ 	.byte	0x04, 0x17
        /*005a*/ 	.short	(.L_141 - .L_140)
.L_140:
        /*005c*/ 	.word	0x00000000
        /*0060*/ 	.short	0x000b
        /*0062*/ 	.short	0x0058
        /*0064*/ 	.byte	0x00, 0xf5, 0x21, 0x00


	//----- nvinfo : EIATTR_KPARAM_INFO
	.align		4
.L_141:
        /*0068*/ 	.byte	0x04, 0x17
        /*006a*/ 	.short	(.L_143 - .L_142)
.L_142:
        /*006c*/ 	.word	0x00000000
        /*0070*/ 	.short	0x000a
        /*0072*/ 	.short	0x0050
        /*0074*/ 	.byte	0x00, 0xf5, 0x21, 0x00


	//----- nvinfo : EIATTR_KPARAM_INFO
	.align		4
.L_143:
        /*0078*/ 	.byte	0x04, 0x17
        /*007a*/ 	.short	(.L_145 - .L_144)
.L_144:
        /*007c*/ 	.word	0x00000000
        /*0080*/ 	.short	0x0009
        /*0082*/ 	.short	0x0048
        /*0084*/ 	.byte	0x00, 0xf5, 0x21, 0x00


	//----- nvinfo : EIATTR_KPARAM_INFO
	.align		4
.L_145:
        /*0088*/ 	.byte	0x04, 0x17
        /*008a*/ 	.short	(.L_147 - .L_146)
.L_146:
        /*008c*/ 	.word	0x00000000
        /*0090*/ 	.short	0x0008
        /*0092*/ 	.short	0x0040
        /*0094*/ 	.byte	0x00, 0xf5, 0x21, 0x00


	//----- nvinfo : EIATTR_KPARAM_INFO
	.align		4
.L_147:
        /*0098*/ 	.byte	0x04, 0x17
        /*009a*/ 	.short	(.L_149 - .L_148)
.L_148:
        /*009c*/ 	.word	0x00000000
        /*00a0*/ 	.short	0x0007
        /*00a2*/ 	.short	0x0038
        /*00a4*/ 	.byte	0x00, 0xf5, 0x21, 0x00


	//----- nvinfo : EIATTR_KPARAM_INFO
	.align		4
.L_149:
        /*00a8*/ 	.byte	0x04, 0x17
        /*00aa*/ 	.short	(.L_151 - .L_150)
.L_150:
        /*00ac*/ 	.word	0x00000000
        /*00b0*/ 	.short	0x0006
        /*00b2*/ 	.short	0x0030
        /*00b4*/ 	.byte	0x00, 0xf5, 0x21, 0x00


	//----- nvinfo : EIATTR_KPARAM_INFO
	.align		4
.L_151:
        /*00b8*/ 	.byte	0x04, 0x17
        /*00ba*/ 	.short	(.L_153 - .L_152)
.L_152:
        /*00bc*/ 	.word	0x00000000
        /*00c0*/ 	.short	0x0005
        /*00c2*/ 	.short	0x0028
        /*00c4*/ 	.byte	0x00, 0xf5, 0x21, 0x00


	//----- nvinfo : EIATTR_KPARAM_INFO
	.align		4
.L_153:
        /*00c8*/ 	.byte	0x04, 0x17
        /*00ca*/ 	.short	(.L_155 - .L_154)
.L_154:
        /*00cc*/ 	.word	0x00000000
        /*00d0*/ 	.short	0x0004
        /*00d2*/ 	.short	0x0020
        /*00d4*/ 	.byte	0x00, 0xf5, 0x21, 0x00


	//----- nvinfo : EIATTR_KPARAM_INFO
	.align		4
.L_155:
        /*00d8*/ 	.byte	0x04, 0x17
        /*00da*/ 	.short	(.L_157 - .L_156)
.L_156:
        /*00dc*/ 	.word	0x00000000
        /*00e0*/ 	.short	0x0003
        /*00e2*/ 	.short	0x0018
        /*00e4*/ 	.byte	0x00, 0xf5, 0x21, 0x00


	//----- nvinfo : EIATTR_KPARAM_INFO
	.align		4
.L_157:
        /*00e8*/ 	.byte	0x04, 0x17
        /*00ea*/ 	.short	(.L_159 - .L_158)
.L_158:
        /*00ec*/ 	.word	0x00000000
        /*00f0*/ 	.short	0x0002
        /*00f2*/ 	.short	0x0010
        /*00f4*/ 	.byte	0x00, 0xf5, 0x21, 0x00


	//----- nvinfo : EIATTR_KPARAM_INFO
	.align		4
.L_159:
        /*00f8*/ 	.byte	0x04, 0x17
        /*00fa*/ 	.short	(.L_161 - .L_160)
.L_160:
        /*00fc*/ 	.word	0x00000000
        /*0100*/ 	.short	0x0001
        /*0102*/ 	.short	0x0008
        /*0104*/ 	.byte	0x00, 0xf5, 0x21, 0x00


	//----- nvinfo : EIATTR_KPARAM_INFO
	.align		4
.L_161:
        /*0108*/ 	.byte	0x04, 0x17
        /*010a*/ 	.short	(.L_163 - .L_162)
.L_162:
        /*010c*/ 	.word	0x00000000
        /*0110*/ 	.short	0x0000
        /*0112*/ 	.short	0x0000
        /*0114*/ 	.byte	0x00, 0xf5, 0x21, 0x00


	//----- nvinfo : EIATTR_SPARSE_MMA_MASK
	.align		4
.L_163:
        /*0118*/ 	.byte	0x03, 0x50
        /*011a*/ 	.short	0x0000


	//----- nvinfo : EIATTR_MAXREG_COUNT
	.align		4
        /*011c*/ 	.byte	0x03, 0x1b
        /*011e*/ 	.short	0x00ff


	//----- nvinfo : EIATTR_MERCURY_ISA_VERSION
	.align		4
        /*0120*/ 	.byte	0x03, 0x5f
        /*0122*/ 	.short	0x0101


	//----- nvinfo : EIATTR_VRC_CTA_INIT_COUNT
	.align		4
        /*0124*/ 	.byte	0x02, 0x4a
	.zero		1
	.zero		1


	//----- nvinfo : EIATTR_EXIT_INSTR_OFFSETS
	.align		4
        /*0128*/ 	.byte	0x04, 0x1c
        /*012a*/ 	.short	(.L_165 - .L_164)


	//   ....[0]....
.L_164:
        /*012c*/ 	.word	0x00000080


	//   ....[1]....
        /*0130*/ 	.word	0x000000c0


	//   ....[2]....
        /*0134*/ 	.word	0x00001bd0


	//----- nvinfo : EIATTR_CRS_STACK_SIZE
	.align		4
.L_165:
        /*0138*/ 	.byte	0x04, 0x1e
        /*013a*/ 	.short	(.L_167 - .L_166)
.L_166:
        /*013c*/ 	.word	0x00000000


	//----- nvinfo : EIATTR_CBANK_PARAM_SIZE
	.align		4
.L_167:
        /*0140*/ 	.byte	0x03, 0x19
        /*0142*/ 	.short	0x0074


	//----- nvinfo : EIATTR_PARAM_CBANK
	.align		4
        /*0144*/ 	.byte	0x04, 0x0a
        /*0146*/ 	.short	(.L_169 - .L_168)
	.align		4
.L_168:
        /*0148*/ 	.word	index@(.nv.constant0._Z23gpuTemplateApplyInverseIdEvPT_S1_S1_S1_S1_PiS2_S2_S2_S2_S2_S2_iiiii)
        /*014c*/ 	.short	0x0380
        /*014e*/ 	.short	0x0074


	//----- nvinfo : EIATTR_SW_WAR
	.align		4
.L_169:
        /*0150*/ 	.byte	0x04, 0x36
        /*0152*/ 	.short	(.L_171 - .L_170)
.L_170:
        /*0154*/ 	.word	0x00000008
.L_171:


//--------------------- .nv.info._Z17gpuTemplateGetnjcIfEvPT_S1_S1_S1_iii --------------------------
	.section	.nv.info._Z17gpuTemplateGetnjcIfEvPT_S1_S1_S1_iii,"",@"SHT_CUDA_INFO"
	.sectionflags	@""
	.align	4


	//----- nvinfo : EIATTR_CUDA_API_VERSION
	.align		4
        /*0000*/ 	.byte	0x04, 0x37
        /*0002*/ 	.short	(.L_173 - .L_172)
.L_172:
        /*0004*/ 	.word	0x00000082


	//----- nvinfo : EIATTR_KPARAM_INFO
	.align		4
.L_173:
        /*0008*/ 	.byte	0x04, 0x17
        /*000a*/ 	.short	(.L_175 - .L_174)
.L_174:
        /*000c*/ 	.word	0x00000000
        /*0010*/ 	.short	0x0006
        /*0012*/ 	.short	0x0028
        /*0014*/ 	.byte	0x00, 0xf0, 0x11, 0x00


	//----- nvinfo : EIATTR_KPARAM_INFO
	.align		4
.L_175:
        /*0018*/ 	.byte	0x04, 0x17
        /*001a*/ 	.short	(.L_177 - .L_176)
.L_176:
        /*001c*/ 	.word	0x00000000
        /*0020*/ 	.short	0x0005
        /*0022*/ 	.short	0x0024
        /*0024*/ 	.byte	0x00, 0xf0, 0x11, 0x00


	//----- nvinfo : EIATTR_KPARAM_INFO
	.align		4
.L_177:
        /*0028*/ 	.byte	0x04, 0x17
        /*002a*/ 	.short	(.L_179 - .L_178)
.L_178:
        /*002c*/ 	.word	0x00000000
        /*0030*/ 	.short	0x0004
        /*0032*/ 	.short	0x0020
        /*0034*/ 	.byte	0x00, 0xf0, 0x11, 0x00


	//----- nvinfo : EIATTR_KPARAM_INFO
	.align		4
.L_179:
        /*0038*/ 	.byte	0x04, 0x17
        /*003a*/ 	.short	(.L_181 - .L_180)
.L_180:
        /*003c*/ 	.word	0x00000000
        /*0040*/ 	.short	0x0003
        /*0042*/ 	.short	0x0018
        /*0044*/ 	.byte	0x00, 0xf5, 0x21, 0x00


	//----- nvinfo : EIATTR_KPARAM_INFO
	.align		4
.L_181:
        /*0048*/ 	.byte	0x04, 0x17
        /*004a*/ 	.short	(.L_183 - .L_182)
.L_182:
        /*004c*/ 	.word	0x00000000
        /*0050*/ 	.short	0x0002
        /*0052*/ 	.short	0x0010
        /*0054*/ 	.byte	0x00, 0xf5, 0x21, 0x00


	//----- nvinfo : EIATTR_KPARAM_INFO
	.align		4
.L_183:
        /*0058*/ 	.byte	0x04, 0x17
        /*005a*/ 	.short	(.L_185 - .L_184)
.L_184:
        /*005c*/ 	.word	0x00000000
        /*0060*/ 	.short	0x0001
        /*0062*/ 	.short	0x0008
        /*0064*/ 	.byte	0x00, 0xf5, 0x21, 0x00


	//----- nvinfo : EIATTR_KPARAM_INFO
	.align		4
.L_185:
        /*0068*/ 	.byte	0x04, 0x17
        /*006a*/ 	.short	(.L_187 - .L_186)
.L_186:
        /*006c*/ 	.word	0x00000000
        /*0070*/ 	.short	0x0000
        /*0072*/ 	.short	0x0000
        /*0074*/ 	.byte	0x00, 0xf5, 0x21, 0x00


	//----- nvinfo : EIATTR_SPARSE_MMA_MASK
	.align		4
.L_187:
        /*0078*/ 	.byte	0x03, 0x50
        /*007a*/ 	.short	0x0000


	//----- nvinfo : EIATTR_MAXREG_COUNT
	.align		4
        /*007c*/ 	.byte	0x03, 0x1b
        /*007e*/ 	.short	0x00ff


	//----- nvinfo : EIATTR_MERCURY_ISA_VERSION
	.align		4
        /*0080*/ 	.byte	0x03, 0x5f
        /*0082*/ 	.short	0x0101


	//----- nvinfo : EIATTR_VRC_CTA_INIT_COUNT
	.align		4
        /*0084*/ 	.byte	0x02, 0x4a
	.zero		1
	.zero		1


	//----- nvinfo : EIATTR_EXIT_INSTR_OFFSETS
	.align		4
        /*0088*/ 	.byte	0x04, 0x1c
        /*008a*/ 	.short	(.L_189 - .L_188)


	//   ....[0]....
.L_188:
        /*008c*/ 	.word	0x00000070


	//   ....[1]....
        /*0090*/ 	.word	0x00000140


	//   ....[2]....
        /*0094*/ 	.word	0x00000d30


	//----- nvinfo : EIATTR_CRS_STACK_SIZE
	.align		4
.L_189:
        /*0098*/ 	.byte	0x04, 0x1e
        /*009a*/ 	.short	(.L_191 - .L_190)
.L_190:
        /*009c*/ 	.word	0x00000000


	//----- nvinfo : EIATTR_CBANK_PARAM_SIZE
	.align		4
.L_191:
        /*00a0*/ 	.byte	0x03, 0x19
        /*00a2*/ 	.short	0x002c


	//----- nvinfo : EIATTR_PARAM_CBANK
	.align		4
        /*00a4*/ 	.byte	0x04, 0x0a
        /*00a6*/ 	.short	(.L_193 - .L_192)
	.align		4
.L_192:
        /*00a8*/ 	.word	index@(.nv.constant0._Z17gpuTemplateGetnjcIfEvPT_S1_S1_S1_iii)
        /*00ac*/ 	.short	0x0380
        /*00ae*/ 	.short	0x002c


	//----- nvinfo : EIATTR_SW_WAR
	.align		4
.L_193:
        /*00b0*/ 	.byte	0x04, 0x36
        /*00b2*/ 	.short	(.L_195 - .L_194)
.L_194:
        /*00b4*/ 	.word	0x00000008
.L_195:


//--------------------- .nv.info._Z17gpuTemplateGetnjcIdEvPT_S1_S1_S1_iii --------------------------
	.section	.nv.info._Z17gpuTemplateGetnjcIdEvPT_S1_S1_S1_iii,"",@"SHT_CUDA_INFO"
	.sectionflags	@""
	.align	4


	//----- nvinfo : EIATTR_CUDA_API_VERSION
	.align		4
        /*0000*/ 	.byte	0x04, 0x37
        /*0002*/ 	.short	(.L_197 - .L_196)
.L_196:
        /*0004*/ 	.word	0x00000082


	//----- nvinfo : EIATTR_KPARAM_INFO
	.align		4
.L_197:
        /*0008*/ 	.byte	0x04, 0x17
        /*000a*/ 	.short	(.L_199 - .L_198)
.L_198:
        /*000c*/ 	.word	0x00000000
        /*0010*/ 	.short	0x0006
        /*0012*/ 	.short	0x0028
        /*0014*/ 	.byte	0x00, 0xf0, 0x11, 0x00


	//----- nvinfo : EIATTR_KPARAM_INFO
	.align		4
.L_199:
        /*0018*/ 	.byte	0x04, 0x17
        /*001a*/ 	.short	(.L_201 - .L_200)
.L_200:
        /*001c*/ 	.word	0x00000000
        /*0020*/ 	.short	0x0005
        /*0022*/ 	.short	0x0024
        /*0024*/ 	.byte	0x00, 0xf0, 0x11, 0x00


	//----- nvinfo : EIATTR_KPARAM_INFO
	.align		4
.L_201:
        /*0028*/ 	.byte	0x04, 0x17
        /*002a*/ 	.short	(.L_203 - .L_202)
.L_202:
        /*002c*/ 	.word	0x00000000
        /*0030*/ 	.short	0x0004
        /*0032*/ 	.short	0x0020
        /*0034*/ 	.byte	0x00, 0xf0, 0x11, 0x00


	//----- nvinfo : EIATTR_KPARAM_INFO
	.align		4
.L_203:
        /*0038*/ 	.byte	0x04, 0x17
        /*003a*/ 	.short	(.L_205 - .L_204)
.L_204:
        /*003c*/ 	.word	0x00000000
        /*0040*/ 	.short	0x0003
        /*0042*/ 	.short	0x0018
        /*0044*/ 	.byte	0x00, 0xf5, 0x21, 0x00


	//----- nvinfo : EIATTR_KPARAM_INFO
	.align		4
.L_205:
        /*0048*/ 	.byte	0x04, 0x17
        /*004a*/ 	.short	(.L_207 - .L_206)
.L_206:
        /*004c*/ 	.word	0x00000000
        /*0050*/ 	.short	0x0002
        /*0052*/ 	.short	0x0010
        /*0054*/ 	.byte	0x00, 0xf5, 0x21, 0x00


	//----- nvinfo : EIATTR_KPARAM_INFO
	.align		4
.L_207:
        /*0058*/ 	.byte	0x04, 0x17
        /*005a*/ 	.short	(.L_209 - .L_208)
.L_208:
        /*005c*/ 	.word	0x00000000
        /*0060*/ 	.short	0x0001
        /*0062*/ 	.short	0x0008
        /*0064*/ 	.byte	0x00, 0xf5, 0x21, 0x00


	//----- nvinfo : EIATTR_KPARAM_INFO
	.align		4
.L_209:
        /*0068*/ 	.byte	0x04, 0x17
        /*006a*/ 	.short	(.L_211 - .L_210)
.L_210:
        /*006c*/ 	.word	0x00000000
        /*0070*/ 	.short	0x0000
        /*0072*/ 	.short	0x0000
        /*0074*/ 	.byte	0x00, 0xf5, 0x21, 0x00


	//----- nvinfo : EIATTR_SPARSE_MMA_MASK
	.align		4
.L_211:
        /*0078*/ 	.byte	0x03, 0x50
        /*007a*/ 	.short	0x0000


	//----- nvinfo : EIATTR_MAXREG_COUNT
	.align		4
        /*007c*/ 	.byte	0x03, 0x1b
        /*007e*/ 	.short	0x00ff


	//----- nvinfo : EIATTR_MERCURY_ISA_VERSION
	.align		4
        /*0080*/ 	.byte	0x03, 0x5f
        /*0082*/ 	.short	0x0101


	//----- nvinfo : EIATTR_VRC_CTA_INIT_COUNT
	.align		4
        /*0084*/ 	.byte	0x02, 0x4a
	.zero		1
	.zero		1


	//----- nvinfo : EIATTR_EXIT_INSTR_OFFSETS
	.align		4
        /*0088*/ 	.byte	0x04, 0x1c
        /*008a*/ 	.short	(.L_213 - .L_212)


	//   ....[0]....
.L_212:
        /*008c*/ 	.word	0x00000070


	//   ....[1]....
        /*0090*/ 	.word	0x00000140


	//   ....[2]....
        /*0094*/ 	.word	0x00000d30


	//----- nvinfo : EIATTR_CRS_STACK_SIZE
	.align		4
.L_213:
        /*0098*/ 	.byte	0x04, 0x1e
        /*009a*/ 	.short	(.L_215 - .L_214)
.L_214:
        /*009c*/ 	.word	0x00000000


	//----- nvinfo : EIATTR_CBANK_PARAM_SIZE
	.align		4
.L_215:
        /*00a0*/ 	.byte	0x03, 0x19
        /*00a2*/ 	.short	0x002c


	//----- nvinfo : EIATTR_PARAM_CBANK
	.align		4
        /*00a4*/ 	.byte	0x04, 0x0a
        /*00a6*/ 	.short	(.L_217 - .L_216)
	.align		4
.L_216:
        /*00a8*/ 	.word	index@(.nv.constant0._Z17gpuTemplateGetnjcIdEvPT_S1_S1_S1_iii)
        /*00ac*/ 	.short	0x0380
        /*00ae*/ 	.short	0x002c


	//----- nvinfo : EIATTR_SW_WAR
	.align		4
.L_217:
        /*00b0*/ 	.byte	0x04, 0x36
        /*00b2*/ 	.short	(.L_219 - .L_218)
.L_218:
        /*00b4*/ 	.word	0x00000008
.L_219:


//--------------------- .nv.info._Z15gpuTemplateGetcIfEvPT_S1_Piii --------------------------
	.section	.nv.info._Z15gpuTemplateGetcIfEvPT_S1_Piii,"",@"SHT_CUDA_INFO"
	.sectionflags	@""
	.align	4


	//----- nvinfo : EIATTR_CUDA_API_VERSION
	.align		4
        /*0000*/ 	.byte	0x04, 0x37
        /*0002*/ 	.short	(.L_221 - .L_220)
.L_220:
        /*0004*/ 	.word	0x00000082


	//----- nvinfo : EIATTR_KPARAM_INFO
	.align		4
.L_221:
        /*0008*/ 	.byte	0x04, 0x17
        /*000a*/ 	.short	(.L_223 - .L_222)
.L_222:
        /*000c*/ 	.word	0x00000000
        /*0010*/ 	.short	0x0004
        /*0012*/ 	.short	0x001c
        /*0014*/ 	.byte	0x00, 0xf0, 0x11, 0x00


	//----- nvinfo : EIATTR_KPARAM_INFO
	.align		4
.L_223:
        /*0018*/ 	.byte	0x04, 0x17
        /*001a*/ 	.short	(.L_225 - .L_224)
.L_224:
        /*001c*/ 	.word	0x00000000
        /*0020*/ 	.short	0x0003
        /*0022*/ 	.short	0x0018
        /*0024*/ 	.byte	0x00, 0xf0, 0x11, 0x00


	//----- nvinfo : EIATTR_KPARAM_INFO
	.align		4
.L_225:
        /*0028*/ 	.byte	0x04, 0x17
        /*002a*/ 	.short	(.L_227 - .L_226)
.L_226:
        /*002c*/ 	.word	0x00000000
        /*0030*/ 	.short	0x0002
        /*0032*/ 	.short	0x0010
        /*0034*/ 	.byte	0x00, 0xf5, 0x21, 0x00


	//----- nvinfo : EIATTR_KPARAM_INFO
	.align		4
.L_227:
        /*0038*/ 	.byte	0x04, 0x17
        /*003a*/ 	.short	(.L_229 - .L_228)
.L_228:
        /*003c*/ 	.word	0x00000000
        /*0040*/ 	.short	0x0001
        /*0042*/ 	.short	0x0008
        /*0044*/ 	.byte	0x00, 0xf5, 0x21, 0x00


	//----- nvinfo : EIATTR_KPARAM_INFO
	.align		4
.L_229:
        /*0048*/ 	.byte	0x04, 0x17
        /*004a*/ 	.short	(.L_231 - .L_230)
.L_230:
        /*004c*/ 	.word	0x00000000
        /*0050*/ 	.short	0x0000
        /*0052*/ 	.short	0x0000
        /*0054*/ 	.byte	0x00, 0xf5, 0x21, 0x00


	//----- nvinfo : EIATTR_SPARSE_MMA_MASK
	.align		4
.L_231:
        /*0058*/ 	.byte	0x03, 0x50
        /*005a*/ 	.short	0x0000


	//----- nvinfo : EIATTR_MAXREG_COUNT
	.align		4
        /*005c*/ 	.byte	0x03, 0x1b
        /*005e*/ 	.short	0x00ff


	//----- nvinfo : EIATTR_MERCURY_ISA_VERSION
	.align		4
        /*0060*/ 	.byte	0x03, 0x5f
        /*0062*/ 	.short	0x0101


	//----- nvinfo : EIATTR_VRC_CTA_INIT_COUNT
	.align		4
        /*0064*/ 	.byte	0x02, 0x4a
	.zero		1
	.zero		1


	//----- nvinfo : EIATTR_EXIT_INSTR_OFFSETS
	.align		4
        /*0068*/ 	.byte	0x04, 0x1c
        /*006a*/ 	.short	(.L_233 - .L_232)


	//   ....[0]....
.L_232:
        /*006c*/ 	.word	0x00000070


	//   ....[1]....
        /*0070*/ 	.word	0x00000380


	//----- nvinfo : EIATTR_CRS_STACK_SIZE
	.align		4
.L_233:
        /*0074*/ 	.byte	0x04, 0x1e
        /*0076*/ 	.short	(.L_235 - .L_234)
.L_234:
        /*0078*/ 	.word	0x00000000


	//----- nvinfo : EIATTR_CBANK_PARAM_SIZE
	.align		4
.L_235:
        /*007c*/ 	.byte	0x03, 0x19
        /*007e*/ 	.short	0x0020


	//----- nvinfo : EIATTR_PARAM_CBANK
	.align		4
        /*0080*/ 	.byte	0x04, 0x0a
        /*0082*/ 	.short	(.L_237 - .L_236)
	.align		4
.L_236:
        /*0084*/ 	.word	index@(.nv.constant0._Z15gpuTemplateGetcIfEvPT_S1_Piii)
        /*0088*/ 	.short	0x0380
        /*008a*/ 	.short	0x0020


	//----- nvinfo : EIATTR_SW_WAR
	.align		4
.L_237:
        /*008c*/ 	.byte	0x04, 0x36
        /*008e*/ 	.short	(.L_239 - .L_238)
.L_238:
        /*0090*/ 	.word	0x00000008
.L_239:


//--------------------- .nv.info._Z15gpuTemplateGetcIdEvPT_S1_Piii --------------------------
	.section	.nv.info._Z15gpuTemplateGetcIdEvPT_S1_Piii,"",@"SHT_CUDA_INFO"
	.sectionflags	@""
	.align	4


	//----- nvinfo : EIATTR_CUDA_API_VERSION
	.align		4
        /*0000*/ 	.byte	0x04, 0x37
        /*0002*/ 	.short	(.L_241 - .L_240)
.L_240:
        /*0004*/ 	.word	0x00000082


	//----- nvinfo : EIATTR_KPARAM_INFO
	.align		4
.L_241:
        /*0008*/ 	.byte	0x04, 0x17
        /*000a*/ 	.short	(.L_243 - .L_242)
.L_242:
        /*000c*/ 	.word	0x00000000
        /*0010*/ 	.short	0x0004
        /*0012*/ 	.short	0x001c
        /*0014*/ 	.byte	0x00, 0xf0, 0x11, 0x00


	//----- nvinfo : EIATTR_KPARAM_INFO
	.align		4
.L_243:
        /*0018*/ 	.byte	0x04, 0x17
        /*001a*/ 	.short	(.L_245 - .L_244)
.L_244:
        /*001c*/ 	.word	0x00000000
        /*0020*/ 	.short	0x0003
        /*0022*/ 	.short	0x0018
        /*0024*/ 	.byte	0x00, 0xf0, 0x11, 0x00


	//----- nvinfo : EIATTR_KPARAM_INFO
	.align		4
.L_245:
        /*0028*/ 	.byte	0x04, 0x17
        /*002a*/ 	.short	(.L_247 - .L_246)
.L_246:
        /*002c*/ 	.word	0x00000000
        /*0030*/ 	.short	0x0002
        /*0032*/ 	.short	0x0010
        /*0034*/ 	.byte	0x00, 0xf5, 0x21, 0x00


	//----- nvinfo : EIATTR_KPARAM_INFO
	.align		4
.L_247:
        /*0038*/ 	.byte	0x04, 0x17
        /*003a*/ 	.short	(.L_249 - .L_248)
.L_248:
        /*003c*/ 	.word	0x00000000
        /*0040*/ 	.short	0x0001
        /*0042*/ 	.short	0x0008
        /*0044*/ 	.byte	0x00, 0xf5, 0x21, 0x00


	//----- nvinfo : EIATTR_KPARAM_INFO
	.align		4
.L_249:
        /*0048*/ 	.byte	0x04, 0x17
        /*004a*/ 	.short	(.L_251 - .L_250)
.L_250:
        /*004c*/ 	.word	0x00000000
        /*0050*/ 	.short	0x0000
        /*0052*/ 	.short	0x0000
        /*0054*/ 	.byte	0x00, 0xf5, 0x21, 0x00


	//----- nvinfo : EIATTR_SPARSE_MMA_MASK
	.align		4
.L_251:
        /*0058*/ 	.byte	0x03, 0x50
        /*005a*/ 	.short	0x0000


	//----- nvinfo : EIATTR_MAXREG_COUNT
	.align		4
        /*005c*/ 	.byte	0x03, 0x1b
        /*005e*/ 	.short	0x00ff


	//----- nvinfo : EIATTR_MERCURY_ISA_VERSION
	.align		4
        /*0060*/ 	.byte	0x03, 0x5f
        /*0062*/ 	.short	0x0101


	//----- nvinfo : EIATTR_VRC_CTA_INIT_COUNT
	.align		4
        /*0064*/ 	.byte	0x02, 0x4a
	.zero		1
	.zero		1


	//----- nvinfo : EIATTR_EXIT_INSTR_OFFSETS
	.align		4
        /*0068*/ 	.byte	0x04, 0x1c
        /*006a*/ 	.short	(.L_253 - .L_252)


	//   ....[0]....
.L_252:
        /*006c*/ 	.word	0x00000070


	//   ....[1]....
        /*0070*/ 	.word	0x00000380


	//----- nvinfo : EIATTR_CRS_STACK_SIZE
	.align		4
.L_253:
        /*0074*/ 	.byte	0x04, 0x1e
        /*0076*/ 	.short	(.L_255 - .L_254)
.L_254:
        /*0078*/ 	.word	0x00000000


	//----- nvinfo : EIATTR_CBANK_PARAM_SIZE
	.align		4
.L_255:
        /*007c*/ 	.byte	0x03, 0x19
        /*007e*/ 	.short	0x0020


	//----- nvinfo : EIATTR_PARAM_CBANK
	.align		4
        /*0080*/ 	.byte	0x04, 0x0a
        /*0082*/ 	.short	(.L_257 - .L_256)
	.align		4
.L_256:
        /*0084*/ 	.word	index@(.nv.constant0._Z15gpuTemplateGetcIdEvPT_S1_Piii)
        /*0088*/ 	.short	0x0380
        /*008a*/ 	.short	0x0020


	//----- nvinfo : EIATTR_SW_WAR
	.align		4
.L_257:
        /*008c*/ 	.byte	0x04, 0x36
        /*008e*/ 	.short	(.L_259 - .L_258)
.L_258:
        /*0090*/ 	.word	0x00000008
.L_259:


//--------------------- .nv.info._Z16gpuTemplatePutfgIfEvPT_S1_S0_Piii --------------------------
	.section	.nv.info._Z16gpuTemplatePutfgIfEvPT_S1_S0_Piii,"",@"SHT_CUDA_INFO"
	.sectionflags	@""
	.align	4


	//----- nvinfo : EIATTR_CUDA_API_VERSION
	.align		4
        /*0000*/ 	.byte	0x04, 0x37
        /*0002*/ 	.short	(.L_261 - .L_260)
.L_260:
        /*0004*/ 	.word	0x00000082


	//----- nvinfo : EIATTR_KPARAM_INFO
	.align		4
.L_261:
        /*0008*/ 	.byte	0x04, 0x17
        /*000a*/ 	.short	(.L_263 - .L_262)
.L_262:
        /*000c*/ 	.word	0x00000000
        /*0010*/ 	.short	0x0005
        /*0012*/ 	.short	0x0024
        /*0014*/ 	.byte	0x00, 0xf0, 0x11, 0x00


	//----- nvinfo : EIATTR_KPARAM_INFO
	.align		4
.L_263:
        /*0018*/ 	.byte	0x04, 0x17
        /*001a*/ 	.short	(.L_265 - .L_264)
.L_264:
        /*001c*/ 	.word	0x00000000
        /*0020*/ 	.short	0x0004
        /*0022*/ 	.short	0x0020
        /*0024*/ 	.byte	0x00, 0xf0, 0x11, 0x00


	//----- nvinfo : EIATTR_KPARAM_INFO
	.align		4
.L_265:
        /*0028*/ 	.byte	0x04, 0x17
        /*002a*/ 	.short	(.L_267 - .L_266)
.L_266:
        /*002c*/ 	.word	0x00000000
        /*0030*/ 	.short	0x0003
        /*0032*/ 	.short	0x0018
        /*0034*/ 	.byte	0x00, 0xf5, 0x21, 0x00


	//----- nvinfo : EIATTR_KPARAM_INFO
	.align		4
.L_267:
        /*0038*/ 	.byte	0x04, 0x17
        /*003a*/ 	.short	(.L_269 - .L_268)
.L_268:
        /*003c*/ 	.word	0x00000000
        /*0040*/ 	.short	0x0002
        /*0042*/ 	.short	0x0010
        /*0044*/ 	.byte	0x00, 0xf0, 0x11, 0x00


	//----- nvinfo : EIATTR_KPARAM_INFO
	.align		4
.L_269:
        /*0048*/ 	.byte	0x04, 0x17
        /*004a*/ 	.short	(.L_271 - .L_270)
.L_270:
        /*004c*/ 	.word	0x00000000
        /*0050*/ 	.short	0x0001
        /*0052*/ 	.short	0x0008
        /*0054*/ 	.byte	0x00, 0xf5, 0x21, 0x00


	//----- nvinfo : EIATTR_KPARAM_INFO
	.align		4
.L_271:
        /*0058*/ 	.byte	0x04, 0x17
        /*005a*/ 	.short	(.L_273 - .L_272)
.L_272:
        /*005c*/ 	.word	0x00000000
        /*0060*/ 	.short	0x0000
        /*0062*/ 	.short	0x0000
        /*0064*/ 	.byte	0x00, 0xf5, 0x21, 0x00


	//----- nvinfo : EIATTR_SPARSE_MMA_MASK
	.align		4
.L_273:
        /*0068*/ 	.byte	0x03, 0x50
        /*006a*/ 	.short	0x0000


	//----- nvinfo : EIATTR_MAXREG_COUNT
	.align		4
        /*006c*/ 	.byte	0x03, 0x1b
        /*006e*/ 	.short	0x00ff


	//----- nvinfo : EIATTR_MERCURY_ISA_VERSION
	.align		4
        /*0070*/ 	.byte	0x03, 0x5f
        /*0072*/ 	.short	0x0101


	//----- nvinfo : EIATTR_VRC_CTA_INIT_COUNT
	.align		4
        /*0074*/ 	.byte	0x02, 0x4a
	.zero		1
	.zero		1


	//----- nvinfo : EIATTR_EXIT_INSTR_OFFSETS
	.align		4
        /*0078*/ 	.byte	0x04, 0x1c
        /*007a*/ 	.short	(.L_275 - .L_274)


	//   ....[0]....
.L_274:
        /*007c*/ 	.word	0x00000070


	//   ....[1]....
        /*0080*/ 	.word	0x000008c0


	//----- nvinfo : EIATTR_CRS_STACK_SIZE
	.align		4
.L_275:
        /*0084*/ 	.byte	0x04, 0x1e
        /*0086*/ 	.short	(.L_277 - .L_276)
.L_276:
        /*0088*/ 	.word	0x00000000


	//----- nvinfo : EIATTR_CBANK_PARAM_SIZE
	.align		4
.L_277:
        /*008c*/ 	.byte	0x03, 0x19
        /*008e*/ 	.short	0x0028


	//----- nvinfo : EIATTR_PARAM_CBANK
	.align		4
        /*0090*/ 	.byte	0x04, 0x0a
        /*0092*/ 	.short	(.L_279 - .L_278)
	.align		4
.L_278:
        /*0094*/ 	.word	index@(.nv.constant0._Z16gpuTemplatePutfgIfEvPT_S1_S0_Piii)
        /*0098*/ 	.short	0x0380
        /*009a*/ 	.short	0x0028


	//----- nvinfo : EIATTR_SW_WAR
	.align		4
.L_279:
        /*009c*/ 	.byte	0x04, 0x36
        /*009e*/ 	.short	(.L_281 - .L_280)
.L_280:
        /*00a0*/ 	.word	0x00000008
.L_281:


//--------------------- .nv.info._Z16gpuTemplatePutfgIdEvPT_S1_S0_Piii --------------------------
	.section	.nv.info._Z16gpuTemplatePutfgIdEvPT_S1_S0_Piii,"",@"SHT_CUDA_INFO"
	.sectionflags	@""
	.align	4


	//----- nvinfo : EIATTR_CUDA_API_VERSION
	.align		4
        /*0000*/ 	.byte	0x04, 0x37
        /*0002*/ 	.short	(.L_283 - .L_282)
.L_282:
        /*0004*/ 	.word	0x00000082


	//----- nvinfo : EIATTR_KPARAM_INFO
	.align		4
.L_283:
        /*0008*/ 	.byte	0x04, 0x17
        /*000a*/ 	.short	(.L_285 - .L_284)
.L_284:
        /*000c*/ 	.word	0x00000000
        /*0010*/ 	.short	0x0005
        /*0012*/ 	.short	0x0024
        /*0014*/ 	.byte	0x00, 0xf0, 0x11, 0x00


	//----- nvinfo : EIATTR_KPARAM_INFO
	.align		4
.L_285:
        /*0018*/ 	.byte	0x04, 0x17
        /*001a*/ 	.short	(.L_287 - .L_286)
.L_286:
        /*001c*/ 	.word	0x00000000
        /*0020*/ 	.short	0x0004
        /*0022*/ 	.short	0x0020
        /*0024*/ 	.byte	0x00, 0xf0, 0x11, 0x00


	//----- nvinfo : EIATTR_KPARAM_INFO
	.align		4
.L_287:
        /*0028*/ 	.byte	0x04, 0x17
        /*002a*/ 	.short	(.L_289 - .L_288)
.L_288:
        /*002c*/ 	.word	0x00000000
        /*0030*/ 	.short	0x0003
        /*0032*/ 	.short	0x0018
        /*0034*/ 	.byte	0x00, 0xf5, 0x21, 0x00


	//----- nvinfo : EIATTR_KPARAM_INFO
	.align		4
.L_289:
        /*0038*/ 	.byte	0x04, 0x17
        /*003a*/ 	.short	(.L_291 - .L_290)
.L_290:
        /*003c*/ 	.word	0x00000000
        /*0040*/ 	.short	0x0002
        /*0042*/ 	.short	0x0010
        /*0044*/ 	.byte	0x00, 0xf0, 0x21, 0x00


	//----- nvinfo : EIATTR_KPARAM_INFO
	.align		4
.L_291:
        /*0048*/ 	.byte	0x04, 0x17
        /*004a*/ 	.short	(.L_293 - .L_292)
.L_292:
        /*004c*/ 	.word	0x00000000
        /*0050*/ 	.short	0x0001
        /*0052*/ 	.short	0x0008
        /*0054*/ 	.byte	0x00, 0xf5, 0x21, 0x00


	//----- nvinfo : EIATTR_KPARAM_INFO
	.align		4
.L_293:
        /*0058*/ 	.byte	0x04, 0x17
        /*005a*/ 	.short	(.L_295 - .L_294)
.L_294:
        /*005c*/ 	.word	0x00000000
        /*0060*/ 	.short	0x0000
        /*0062*/ 	.short	0x0000
        /*0064*/ 	.byte	0x00, 0xf5, 0x21, 0x00


	//----- nvinfo : EIATTR_SPARSE_MMA_MASK
	.align		4
.L_295:
        /*0068*/ 	.byte	0x03, 0x50
        /*006a*/ 	.short	0x0000


	//----- nvinfo : EIATTR_MAXREG_COUNT
	.align		4
        /*006c*/ 	.byte	0x03, 0x1b
        /*006e*/ 	.short	0x00ff


	//----- nvinfo : EIATTR_MERCURY_ISA_VERSION
	.align		4
        /*0070*/ 	.byte	0x03, 0x5f
        /*0072*/ 	.short	0x0101


	//----- nvinfo : EIATTR_VRC_CTA_INIT_COUNT
	.align		4
        /*0074*/ 	.byte	0x02, 0x4a
	.zero		1
	.zero		1


	//----- nvinfo : EIATTR_EXIT_INSTR_OFFSETS
	.align		4
        /*0078*/ 	.byte	0x04, 0x1c
        /*007a*/ 	.short	(.L_297 - .L_296)


	//   ....[0]....
.L_296:
        /*007c*/ 	.word	0x00000070


	//   ....[1]....
        /*0080*/ 	.word	0x000008c0


	//----- nvinfo : EIATTR_CRS_STACK_SIZE
	.align		4
.L_297:
        /*0084*/ 	.byte	0x04, 0x1e
        /*0086*/ 	.short	(.L_299 - .L_298)
.L_298:
        /*0088*/ 	.word	0x00000000


	//----- nvinfo : EIATTR_CBANK_PARAM_SIZE
	.align		4
.L_299:
        /*008c*/ 	.byte	0x03, 0x19
        /*008e*/ 	.short	0x0028


	//----- nvinfo : EIATTR_PARAM_CBANK
	.align		4
        /*0090*/ 	.byte	0x04, 0x0a
        /*0092*/ 	.short	(.L_301 - .L_300)
	.align		4
.L_300:
        /*0094*/ 	.word	index@(.nv.constant0._Z16gpuTemplatePutfgIdEvPT_S1_S0_Piii)
        /*0098*/ 	.short	0x0380
        /*009a*/ 	.short	0x0028


	//----- nvinfo : EIATTR_SW_WAR
	.align		4
.L_301:
        /*009c*/ 	.byte	0x04, 0x36
        /*009e*/ 	.short	(.L_303 - .L_302)
.L_302:
        /*00a0*/ 	.word	0x00000008
.L_303:


//--------------------- .nv.info._Z16gpuTemplateGetfgIfEvPT_S1_PiS2_iiii --------------------------
	.section	.nv.info._Z16gpuTemplateGetfgIfEvPT_S1_PiS2_iiii,"",@"SHT_CUDA_INFO"
	.sectionflags	@""
	.align	4


	//----- nvinfo : EIATTR_CUDA_API_VERSION
	.align		4
        /*0000*/ 	.byte	0x04, 0x37
        /*0002*/ 	.short	(.L_305 - .L_304)
.L_304:
        /*0004*/ 	.word	0x00000082


	//----- nvinfo : EIATTR_KPARAM_INFO
	.align		4
.L_305:
        /*0008*/ 	.byte	0x04, 0x17
        /*000a*/ 	.short	(.L_307 - .L_306)
.L_306:
        /*000c*/ 	.word	0x00000000
        /*0010*/ 	.short	0x0007
        /*0012*/ 	.short	0x002c
        /*0014*/ 	.byte	0x00, 0xf0, 0x11, 0x00


	//----- nvinfo : EIATTR_KPARAM_INFO
	.align		4
.L_307:
        /*0018*/ 	.byte	0x04, 0x17
        /*001a*/ 	.short	(.L_309 - .L_308)
.L_308:
        /*001c*/ 	.word	0x00000000
        /*0020*/ 	.short	0x0006
        /*0022*/ 	.short	0x0028
        /*0024*/ 	.byte	0x00, 0xf0, 0x11, 0x00


	//----- nvinfo : EIATTR_KPARAM_INFO
	.align		4
.L_309:
        /*0028*/ 	.byte	0x04, 0x17
        /*002a*/ 	.short	(.L_311 - .L_310)
.L_310:
        /*002c*/ 	.word	0x00000000
        /*0030*/ 	.short	0x0005
        /*0032*/ 	.short	0x0024
        /*0034*/ 	.byte	0x00, 0xf0, 0x11, 0x00


	//----- nvinfo : EIATTR_KPARAM_INFO
	.align		4
.L_311:
        /*0038*/ 	.byte	0x04, 0x17
        /*003a*/ 	.short	(.L_313 - .L_312)
.L_312:
        /*003c*/ 	.word	0x00000000
        /*0040*/ 	.short	0x0004
        /*0042*/ 	.short	0x0020
        /*0044*/ 	.byte	0x00, 0xf0, 0x11, 0x00


	//----- nvinfo : EIATTR_KPARAM_INFO
	.align		4
.L_313:
        /*0048*/ 	.byte	0x04, 0x17
        /*004a*/ 	.short	(.L_315 - .L_314)
.L_314:
        /*004c*/ 	.word	0x00000000
        /*0050*/ 	.short	0x0003
        /*0052*/ 	.short	0x0018
        /*0054*/ 	.byte	0x00, 0xf5, 0x21, 0x00


	//----- nvinfo : EIATTR_KPARAM_INFO
	.align		4
.L_315:
        /*0058*/ 	.byte	0x04, 0x17
        /*005a*/ 	.short	(.L_317 - .L_316)
.L_316:
        /*005c*/ 	.word	0x00000000
        /*0060*/ 	.short	0x0002
        /*0062*/ 	.short	0x0010
        /*0064*/ 	.byte	0x00, 0xf5, 0x21, 0x00


	//----- nvinfo : EIATTR_KPARAM_INFO
	.align		4
.L_317:
        /*0068*/ 	.byte	0x04, 0x17
        /*006a*/ 	.short	(.L_319 - .L_318)
.L_318:
        /*006c*/ 	.word	0x00000000
        /*0070*/ 	.short	0x0001
        /*0072*/ 	.short	0x0008
        /*0074*/ 	.byte	0x00, 0xf5, 0x21, 0x00


	//----- nvinfo : EIATTR_KPARAM_INFO
	.align		4
.L_319:
        /*0078*/ 	.byte	0x04, 0x17
        /*007a*/ 	.short	(.L_321 - .L_320)
.L_320:
        /*007c*/ 	.word	0x00000000
        /*0080*/ 	.short	0x0000
        /*0082*/ 	.short	0x0000
        /*0084*/ 	.byte	0x00, 0xf5, 0x21, 0x00


	//----- nvinfo : EIATTR_SPARSE_MMA_MASK
	.align		4
.L_321:
        /*0088*/ 	.byte	0x03, 0x50
        /*008a*/ 	.short	0x0000


	//----- nvinfo : EIATTR_MAXREG_COUNT
	.align		4
        /*008c*/ 	.byte	0x03, 0x1b
        /*008e*/ 	.short	0x00ff


	//----- nvinfo : EIATTR_MERCURY_ISA_VERSION
	.align		4
        /*0090*/ 	.byte	0x03, 0x5f
        /*0092*/ 	.short	0x0101


	//----- nvinfo : EIATTR_VRC_CTA_INIT_COUNT
	.align		4
        /*0094*/ 	.byte	0x02, 0x4a
	.zero		1
	.zero		1


	//----- nvinfo : EIATTR_EXIT_INSTR_OFFSETS
	.align		4
        /*0098*/ 	.byte	0x04, 0x1c
        /*009a*/ 	.short	(.L_323 - .L_322)


	//   ....[0]....
.L_322:
        /*009c*/ 	.word	0x00000070


	//   ....[1]....
        /*00a0*/ 	.word	0x000003f0


	//----- nvinfo : EIATTR_CRS_STACK_SIZE
	.align		4
.L_323:
        /*00a4*/ 	.byte	0x04, 0x1e
        /*00a6*/ 	.short	(.L_325 - .L_324)
.L_324:
        /*00a8*/ 	.word	0x00000000


	//----- nvinfo : EIATTR_CBANK_PARAM_SIZE
	.align		4
.L_325:
        /*00ac*/ 	.byte	0x03, 0x19
        /*00ae*/ 	.short	0x0030


	//----- nvinfo : EIATTR_PARAM_CBANK
	.align		4
        /*00b0*/ 	.byte	0x04, 0x0a
        /*00b2*/ 	.short	(.L_327 - .L_326)
	.align		4
.L_326:
        /*00b4*/ 	.word	index@(.nv.constant0._Z16gpuTemplateGetfgIfEvPT_S1_PiS2_iiii)
        /*00b8*/ 	.short	0x0380
        /*00ba*/ 	.short	0x0030


	//----- nvinfo : EIATTR_SW_WAR
	.align		4
.L_327:
        /*00bc*/ 	.byte	0x04, 0x36
        /*00be*/ 	.short	(.L_329 - .L_328)
.L_328:
        /*00c0*/ 	.word	0x00000008
.L_329:


//--------------------- .nv.info._Z16gpuTemplateGetfgIdEvPT_S1_PiS2_iiii --------------------------
	.section	.nv.info._Z16gpuTemplateGetfgIdEvPT_S1_PiS2_iiii,"",@"SHT_CUDA_INFO"
	.sectionflags	@""
	.align	4


	//----- nvinfo : EIATTR_CUDA_API_VERSION
	.align		4
        /*0000*/ 	.byte	0x04, 0x37
        /*0002*/ 	.short	(.L_331 - .L_330)
.L_330:
        /*0004*/ 	.word	0x00000082


	//----- nvinfo : EIATTR_KPARAM_INFO
	.align		4
.L_331:
        /*0008*/ 	.byte	0x04, 0x17
        /*000a*/ 	.short	(.L_333 - .L_332)
.L_332:
        /*000c*/ 	.word	0x00000000
        /*0010*/ 	.short	0x0007
        /*0012*/ 	.short	0x002c
        /*0014*/ 	.byte	0x00, 0xf0, 0x11, 0x00


	//----- nvinfo : EIATTR_KPARAM_INFO
	.align		4
.L_333:
        /*0018*/ 	.byte	0x04, 0x17
        /*001a*/ 	.short	(.L_335 - .L_334)
.L_334:
        /*001c*/ 	.word	0x00000000
        /*0020*/ 	.short	0x0006
        /*0022*/ 	.short	0x0028
        /*0024*/ 	.byte	0x00, 0xf0, 0x11, 0x00


	//----- nvinfo : EIATTR_KPARAM_INFO
	.align		4
.L_335:
        /*0028*/ 	.byte	0x04, 0x17
        /*002a*/ 	.short	(.L_337 - .L_336)
.L_336:
        /*002c*/ 	.word	0x00000000
        /*0030*/ 	.short	0x0005
        /*0032*/ 	.short	0x0024
        /*0034*/ 	.byte	0x00, 0xf0, 0x11, 0x00


	//----- nvinfo : EIATTR_KPARAM_INFO
	.align		4
.L_337:
        /*0038*/ 	.byte	0x04, 0x17
        /*003a*/ 	.short	(.L_339 - .L_338)
.L_338:
        /*003c*/ 	.word	0x00000000
        /*0040*/ 	.short	0x0004
        /*0042*/ 	.short	0x0020
        /*0044*/ 	.byte	0x00, 0xf0, 0x11, 0x00


	//----- nvinfo : EIATTR_KPARAM_INFO
	.align		4
.L_339:
        /*0048*/ 	.byte	0x04, 0x17
        /*004a*/ 	.short	(.L_341 - .L_340)
.L_340:
        /*004c*/ 	.word	0x00000000
        /*0050*/ 	.short	0x0003
        /*0052*/ 	.short	0x0018
        /*0054*/ 	.byte	0x00, 0xf5, 0x21, 0x00


	//----- nvinfo : EIATTR_KPARAM_INFO
	.align		4
.L_341:
        /*0058*/ 	.byte	0x04, 0x17
        /*005a*/ 	.short	(.L_343 - .L_342)
.L_342:
        /*005c*/ 	.word	0x00000000
        /*0060*/ 	.short	0x0002
        /*0062*/ 	.short	0x0010
        /*0064*/ 	.byte	0x00, 0xf5, 0x21, 0x00


	//----- nvinfo : EIATTR_KPARAM_INFO
	.align		4
.L_343:
        /*0068*/ 	.byte	0x04, 0x17
        /*006a*/ 	.short	(.L_345 - .L_344)
.L_344:
        /*006c*/ 	.word	0x00000000
        /*0070*/ 	.short	0x0001
        /*0072*/ 	.short	0x0008
        /*0074*/ 	.byte	0x00, 0xf5, 0x21, 0x00


	//----- nvinfo : EIATTR_KPARAM_INFO
	.align		4
.L_345:
        /*0078*/ 	.byte	0x04, 0x17
        /*007a*/ 	.short	(.L_347 - .L_346)
.L_346:
        /*007c*/ 	.word	0x00000000
        /*0080*/ 	.short	0x0000
        /*0082*/ 	.short	0x0000
        /*0084*/ 	.byte	0x00, 0xf5, 0x21, 0x00


	//----- nvinfo : EIATTR_SPARSE_MMA_MASK
	.align		4
.L_347:
        /*0088*/ 	.byte	0x03, 0x50
        /*008a*/ 	.short	0x0000


	//----- nvinfo : EIATTR_MAXREG_COUNT
	.align		4
        /*008c*/ 	.byte	0x03, 0x1b
        /*008e*/ 	.short	0x00ff


	//----- nvinfo : EIATTR_MERCURY_ISA_VERSION
	.align		4
        /*0090*/ 	.byte	0x03, 0x5f
        /*0092*/ 	.short	0x0101


	//----- nvinfo : EIATTR_VRC_CTA_INIT_COUNT
	.align		4
        /*0094*/ 	.byte	0x02, 0x4a
	.zero		1
	.zero		1


	//----- nvinfo : EIATTR_EXIT_INSTR_OFFSETS
	.align		4
        /*0098*/ 	.byte	0x04, 0x1c
        /*009a*/ 	.short	(.L_349 - .L_348)


	//   ....[0]....
.L_348:
        /*009c*/ 	.word	0x00000070


	//   ....[1]....
        /*00a0*/ 	.word	0x000003f0


	//----- nvinfo : EIATTR_CRS_STACK_SIZE
	.align		4
.L_349:
        /*00a4*/ 	.byte	0x04, 0x1e
        /*00a6*/ 	.short	(.L_351 - .L_350)
.L_350:
        /*00a8*/ 	.word	0x00000000


	//----- nvinfo : EIATTR_CBANK_PARAM_SIZE
	.align		4
.L_351:
        /*00ac*/ 	.byte	0x03, 0x19
        /*00ae*/ 	.short	0x0030


	//----- nvinfo : EIATTR_PARAM_CBANK
	.align		4
        /*00b0*/ 	.byte	0x04, 0x0a
        /*00b2*/ 	.short	(.L_353 - .L_352)
	.align		4
.L_352:
        /*00b4*/ 	.word	index@(.nv.constant0._Z16gpuTemplateGetfgIdEvPT_S1_PiS2_iiii)
        /*00b8*/ 	.short	0x0380
        /*00ba*/ 	.short	0x0030


	//----- nvinfo : EIATTR_SW_WAR
	.align		4
.L_353:
        /*00bc*/ 	.byte	0x04, 0x36
        /*00be*/ 	.short	(.L_355 - .L_354)
.L_354:
        /*00c0*/ 	.word	0x00000008
.L_355:


//--------------------- .nv.info._Z16gpuTemplateGetugIfEvPT_S1_PiS2_iiiii --------------------------
	.section	.nv.info._Z16gpuTemplateGetugIfEvPT_S1_PiS2_iiiii,"",@"SHT_CUDA_INFO"
	.sectionflags	@""
	.align	4


	//----- nvinfo : EIATTR_CUDA_API_VERSION
	.align		4
        /*0000*/ 	.byte	0x04, 0x37
        /*0002*/ 	.short	(.L_357 - .L_356)
.L_356:
        /*0004*/ 	.word	0x00000082


	//----- nvinfo : EIATTR_KPARAM_INFO
	.align		4
.L_357:
        /*0008*/ 	.byte	0x04, 0x17
        /*000a*/ 	.short	(.L_359 - .L_358)
.L_358:
        /*000c*/ 	.word	0x00000000
        /*0010*/ 	.short	0x0008
        /*0012*/ 	.short	0x0030
        /*0014*/ 	.byte	0x00, 0xf0, 0x11, 0x00


	//----- nvinfo : EIATTR_KPARAM_INFO
	.align		4
.L_359:
        /*0018*/ 	.byte	0x04, 0x17
        /*001a*/ 	.short	(.L_361 - .L_360)
.L_360:
        /*001c*/ 	.word	0x00000000
        /*0020*/ 	.short	0x0007
        /*0022*/ 	.short	0x002c
        /*0024*/ 	.byte	0x00, 0xf0, 0x11, 0x00


	//----- nvinfo : EIATTR_KPARAM_INFO
	.align		4
.L_361:
        /*0028*/ 	.byte	0x04, 0x17
        /*002a*/ 	.short	(.L_363 - .L_362)
.L_362:
        /*002c*/ 	.word	0x00000000
        /*0030*/ 	.short	0x0006
        /*0032*/ 	.short	0x0028
        /*0034*/ 	.byte	0x00, 0xf0, 0x11, 0x00


	//----- nvinfo : EIATTR_KPARAM_INFO
	.align		4
.L_363:
        /*0038*/ 	.byte	0x04, 0x17
        /*003a*/ 	.short	(.L_365 - .L_364)
.L_364:
        /*003c*/ 	.word	0x00000000
        /*0040*/ 	.short	0x0005
        /*0042*/ 	.short	0x0024
        /*0044*/ 	.byte	0x00, 0xf0, 0x11, 0x00


	//----- nvinfo : EIATTR_KPARAM_INFO
	.align		4
.L_365:
        /*0048*/ 	.byte	0x04, 0x17
        /*004a*/ 	.short	(.L_367 - .L_366)
.L_366:
        /*004c*/ 	.word	0x00000000
        /*0050*/ 	.short	0x0004
        /*0052*/ 	.short	0x0020
        /*0054*/ 	.byte	0x00, 0xf0, 0x11, 0x00


	//----- nvinfo : EIATTR_KPARAM_INFO
	.align		4
.L_367:
        /*0058*/ 	.byte	0x04, 0x17
        /*005a*/ 	.short	(.L_369 - .L_368)
.L_368:
        /*005c*/ 	.word	0x00000000
        /*0060*/ 	.short	0x0003
        /*0062*/ 	.short	0x0018
        /*0064*/ 	.byte	0x00, 0xf5, 0x21, 0x00


	//----- nvinfo : EIATTR_KPARAM_INFO
	.align		4
.L_369:
        /*0068*/ 	.byte	0x04, 0x17
        /*006a*/ 	.short	(.L_371 - .L_370)
.L_370:
        /*006c*/ 	.word	0x00000000
        /*0070*/ 	.short	0x0002
        /*0072*/ 	.short	0x0010
        /*0074*/ 	.byte	0x00, 0xf5, 0x21, 0x00


	//----- nvinfo : EIATTR_KPARAM_INFO
	.align		4
.L_371:
        /*0078*/ 	.byte	0x04, 0x17
        /*007a*/ 	.short	(.L_373 - .L_372)
.L_372:
        /*007c*/ 	.word	0x00000000
        /*0080*/ 	.short	0x0001
        /*0082*/ 	.short	0x0008
        /*0084*/ 	.byte	0x00, 0xf5, 0x21, 0x00


	//----- nvinfo : EIATTR_KPARAM_INFO
	.align		4
.L_373:
        /*0088*/ 	.byte	0x04, 0x17
        /*008a*/ 	.short	(.L_375 - .L_374)
.L_374:
        /*008c*/ 	.word	0x00000000
        /*0090*/ 	.short	0x0000
        /*0092*/ 	.short	0x0000
        /*0094*/ 	.byte	0x00, 0xf5, 0x21, 0x00


	//----- nvinfo : EIATTR_SPARSE_MMA_MASK
	.align		4
.L_375:
        /*0098*/ 	.byte	0x03, 0x50
        /*009a*/ 	.short	0x0000


	//----- nvinfo : EIATTR_MAXREG_COUNT
	.align		4
        /*009c*/ 	.byte	0x03, 0x1b
        /*009e*/ 	.short	0x00ff


	//----- nvinfo : EIATTR_MERCURY_ISA_VERSION
	.align		4
        /*00a0*/ 	.byte	0x03, 0x5f
        /*00a2*/ 	.short	0x0101


	//----- nvinfo : EIATTR_VRC_CTA_INIT_COUNT
	.align		4
        /*00a4*/ 	.byte	0x02, 0x4a
	.zero		1
	.zero		1


	//----- nvinfo : EIATTR_EXIT_INSTR_OFFSETS
	.align		4
        /*00a8*/ 	.byte	0x04, 0x1c
        /*00aa*/ 	.short	(.L_377 - .L_376)


	//   ....[0]....
.L_376:
        /*00ac*/ 	.word	0x00000070


	//   ....[1]....
        /*00b0*/ 	.word	0x000005a0


	//----- nvinfo : EIATTR_CRS_STACK_SIZE
	.align		4
.L_377:
        /*00b4*/ 	.byte	0x04, 0x1e
        /*00b6*/ 	.short	(.L_379 - .L_378)
.L_378:
        /*00b8*/ 	.word	0x00000000


	//----- nvinfo : EIATTR_CBANK_PARAM_SIZE
	.align		4
.L_379:
        /*00bc*/ 	.byte	0x03, 0x19
        /*00be*/ 	.short	0x0034


	//----- nvinfo : EIATTR_PARAM_CBANK
	.align		4
        /*00c0*/ 	.byte	0x04, 0x0a
        /*00c2*/ 	.short	(.L_381 - .L_380)
	.align		4
.L_380:
        /*00c4*/ 	.word	index@(.nv.constant0._Z16gpuTemplateGetugIfEvPT_S1_PiS2_iiiii)
        /*00c8*/ 	.short	0x0380
        /*00ca*/ 	.short	0x0034


	//----- nvinfo : EIATTR_SW_WAR
	.align		4
.L_381:
        /*00cc*/ 	.byte	0x04, 0x36
        /*00ce*/ 	.short	(.L_383 - .L_382)
.L_382:
        /*00d0*/ 	.word	0x00000008
.L_383:


//--------------------- .nv.info._Z16gpuTemplateGetugIdEvPT_S1_PiS2_iiiii --------------------------
	.section	.nv.info._Z16gpuTemplateGetugIdEvPT_S1_PiS2_iiiii,"",@"SHT_CUDA_INFO"
	.sectionflags	@""
	.align	4


	//----- nvinfo : EIATTR_CUDA_API_VERSION
	.align		4
        /*0000*/ 	.byte	0x04, 0x37
        /*0002*/ 	.short	(.L_385 - .L_384)
.L_384:
        /*0004*/ 	.word	0x00000082


	//----- nvinfo : EIATTR_KPARAM_INFO
	.align		4
.L_385:
        /*0008*/ 	.byte	0x04, 0x17
        /*000a*/ 	.short	(.L_387 - .L_386)
.L_386:
        /*000c*/ 	.word	0x00000000
        /*0010*/ 	.short	0x0008
        /*0012*/ 	.short	0x0030
        /*0014*/ 	.byte	0x00, 0xf0, 0x11, 0x00


	//----- nvinfo : EIATTR_KPARAM_INFO
	.align		4
.L_387:
        /*0018*/ 	.byte	0x04, 0x17
        /*001a*/ 	.short	(.L_389 - .L_388)
.L_388:
        /*001c*/ 	.word	0x00000000
        /*0020*/ 	.short	0x0007
        /*0022*/ 	.short	0x002c
        /*0024*/ 	.byte	0x00, 0xf0, 0x11, 0x00


	//----- nvinfo : EIATTR_KPARAM_INFO
	.align		4
.L_389:
        /*0028*/ 	.byte	0x04, 0x17
        /*002a*/ 	.short	(.L_391 - .L_390)
.L_390:
        /*002c*/ 	.word	0x00000000
        /*0030*/ 	.short	0x0006
        /*0032*/ 	.short	0x0028
        /*0034*/ 	.byte	0x00, 0xf0, 0x11, 0x00


	//----- nvinfo : EIATTR_KPARAM_INFO
	.align		4
.L_391:
        /*0038*/ 	.byte	0x04, 0x17
        /*003a*/ 	.short	(.L_393 - .L_392)
.L_392:
        /*003c*/ 	.word	0x00000000
        /*0040*/ 	.short	0x0005
        /*0042*/ 	.short	0x0024
        /*0044*/ 	.byte	0x00, 0xf0, 0x11, 0x00


	//----- nvinfo : EIATTR_KPARAM_INFO
	.align		4
.L_393:
        /*0048*/ 	.byte	0x04, 0x17
        /*004a*/ 	.short	(.L_395 - .L_394)
.L_394:
        /*004c*/ 	.word	0x00000000
        /*0050*/ 	.short	0x0004
        /*0052*/ 	.short	0x0020
        /*0054*/ 	.byte	0x00, 0xf0, 0x11, 0x00


	//----- nvinfo : EIATTR_KPARAM_INFO
	.align		4
.L_395:
        /*0058*/ 	.byte	0x04, 0x17
        /*005a*/ 	.short	(.L_397 - .L_396)
.L_396:
        /*005c*/ 	.word	0x00000000
        /*0060*/ 	.short	0x0003
        /*0062*/ 	.short	0x0018
        /*0064*/ 	.byte	0x00, 0xf5, 0x21, 0x00


	//----- nvinfo : EIATTR_KPARAM_INFO
	.align		4
.L_397:
        /*0068*/ 	.byte	0x04, 0x17
        /*006a*/ 	.short	(.L_399 - .L_398)
.L_398:
        /*006c*/ 	.word	0x00000000
        /*0070*/ 	.short	0x0002
        /*0072*/ 	.short	0x0010
        /*0074*/ 	.byte	0x00, 0xf5, 0x21, 0x00


	//----- nvinfo : EIATTR_KPARAM_INFO
	.align		4
.L_399:
        /*0078*/ 	.byte	0x04, 0x17
        /*007a*/ 	.short	(.L_401 - .L_400)
.L_400:
        /*007c*/ 	.word	0x00000000
        /*0080*/ 	.short	0x0001
        /*0082*/ 	.short	0x0008
        /*0084*/ 	.byte	0x00, 0xf5, 0x21, 0x00


	//----- nvinfo : EIATTR_KPARAM_INFO
	.align		4
.L_401:
        /*0088*/ 	.byte	0x04, 0x17
        /*008a*/ 	.short	(.L_403 - .L_402)
.L_402:
        /*008c*/ 	.word	0x00000000
        /*0090*/ 	.short	0x0000
        /*0092*/ 	.short	0x0000
        /*0094*/ 	.byte	0x00, 0xf5, 0x21, 0x00


	//----- nvinfo : EIATTR_SPARSE_MMA_MASK
	.align		4
.L_403:
        /*0098*/ 	.byte	0x03, 0x50
        /*009a*/ 	.short	0x0000


	//----- nvinfo : EIATTR_MAXREG_COUNT
	.align		4
        /*009c*/ 	.byte	0x03, 0x1b
        /*009e*/ 	.short	0x00ff


	//----- nvinfo : EIATTR_MERCURY_ISA_VERSION
	.align		4
        /*00a0*/ 	.byte	0x03, 0x5f
        /*00a2*/ 	.short	0x0101


	//----- nvinfo : EIATTR_VRC_CTA_INIT_COUNT
	.align		4
        /*00a4*/ 	.byte	0x02, 0x4a
	.zero		1
	.zero		1


	//----- nvinfo : EIATTR_EXIT_INSTR_OFFSETS
	.align		4
        /*00a8*/ 	.byte	0x04, 0x1c
        /*00aa*/ 	.short	(.L_405 - .L_404)


	//   ....[0]....
.L_404:
        /*00ac*/ 	.word	0x00000070


	//   ....[1]....
        /*00b0*/ 	.word	0x000005a0


	//----- nvinfo : EIATTR_CRS_STACK_SIZE
	.align		4
.L_405:
        /*00b4*/ 	.byte	0x04, 0x1e
        /*00b6*/ 	.short	(.L_407 - .L_406)
.L_406:
        /*00b8*/ 	.word	0x00000000


	//----- nvinfo : EIATTR_CBANK_PARAM_SIZE
	.align		4
.L_407:
        /*00bc*/ 	.byte	0x03, 0x19
        /*00be*/ 	.short	0x0034


	//----- nvinfo : EIATTR_PARAM_CBANK
	.align		4
        /*00c0*/ 	.byte	0x04, 0x0a
        /*00c2*/ 	.short	(.L_409 - .L_408)
	.align		4
.L_408:
        /*00c4*/ 	.word	index@(.nv.constant0._Z16gpuTemplateGetugIdEvPT_S1_PiS2_iiiii)
        /*00c8*/ 	.short	0x0380
        /*00ca*/ 	.short	0x0034


	//----- nvinfo : EIATTR_SW_WAR
	.align		4
.L_409:
        /*00cc*/ 	.byte	0x04, 0x36
        /*00ce*/ 	.short	(.L_411 - .L_410)
.L_410:
        /*00d0*/ 	.word	0x00000008
.L_411:


//--------------------- .nv.info._Z16gpuTemplateGetxgIfEvPT_S1_Piiiiii --------------------------
	.section	.nv.info._Z16gpuTemplateGetxgIfEvPT_S1_Piiiiii,"",@"SHT_CUDA_INFO"
	.sectionflags	@""
	.align	4


	//----- nvinfo : EIATTR_CUDA_API_VERSION
	.align		4
        /*0000*/ 	.byte	0x04, 0x37
        /*0002*/ 	.short	(.L_413 - .L_412)
.L_412:
        /*0004*/ 	.word	0x00000082


	//----- nvinfo : EIATTR_KPARAM_INFO
	.align		4
.L_413:
        /*0008*/ 	.byte	0x04, 0x17
        /*000a*/ 	.short	(.L_415 - .L_414)
.L_414:
        /*000c*/ 	.word	0x00000000
        /*0010*/ 	.short	0x0007
        /*0012*/ 	.short	0x0028
        /*0014*/ 	.byte	0x00, 0xf0, 0x11, 0x00


	//----- nvinfo : EIATTR_KPARAM_INFO
	.align		4
.L_415:
        /*0018*/ 	.byte	0x04, 0x17
        /*001a*/ 	.short	(.L_417 - .L_416)
.L_416:
        /*001c*/ 	.word	0x00000000
        /*0020*/ 	.short	0x0006
        /*0022*/ 	.short	0x0024
        /*0024*/ 	.byte	0x00, 0xf0, 0x11, 0x00


	//----- nvinfo : EIATTR_KPARAM_INFO
	.align		4
.L_417:
        /*0028*/ 	.byte	0x04, 0x17
        /*002a*/ 	.short	(.L_419 - .L_418)
.L_418:
        /*002c*/ 	.word	0x00000000
        /*0030*/ 	.short	0x0005
        /*0032*/ 	.short	0x0020
        /*0034*/ 	.byte	0x00, 0xf0, 0x11, 0x00


	//----- nvinfo : EIATTR_KPARAM_INFO
	.align		4
.L_419:
        /*0038*/ 	.byte	0x04, 0x17
        /*003a*/ 	.short	(.L_421 - .L_420)
.L_420:
        /*003c*/ 	.word	0x00000000
        /*0040*/ 	.short	0x0004
        /*0042*/ 	.short	0x001c
        /*0044*/ 	.byte	0x00, 0xf0, 0x11, 0x00


	//----- nvinfo : EIATTR_KPARAM_INFO
	.align		4
.L_421:
        /*0048*/ 	.byte	0x04, 0x17
        /*004a*/ 	.short	(.L_423 - .L_422)
.L_422:
        /*004c*/ 	.word	0x00000000
        /*0050*/ 	.short	0x0003
        /*0052*/ 	.short	0x0018
        /*0054*/ 	.byte	0x00, 0xf0, 0x11, 0x00


	//----- nvinfo : EIATTR_KPARAM_INFO
	.align		4
.L_423:
        /*0058*/ 	.byte	0x04, 0x17
        /*005a*/ 	.short	(.L_425 - .L_424)
.L_424:
        /*005c*/ 	.word	0x00000000
        /*0060*/ 	.short	0x0002
        /*0062*/ 	.short	0x0010
        /*0064*/ 	.byte	0x00, 0xf5, 0x21, 0x00


	//----- nvinfo : EIATTR_KPARAM_INFO
	.align		4
.L_425:
        /*0068*/ 	.byte	0x04, 0x17
        /*006a*/ 	.short	(.L_427 - .L_426)
.L_426:
        /*006c*/ 	.word	0x00000000
        /*0070*/ 	.short	0x0001
        /*0072*/ 	.short	0x0008
        /*0074*/ 	.byte	0x00, 0xf5, 0x21, 0x00


	//----- nvinfo : EIATTR_KPARAM_INFO
	.align		4
.L_427:
        /*0078*/ 	.byte	0x04, 0x17
        /*007a*/ 	.short	(.L_429 - .L_428)
.L_428:
        /*007c*/ 	.word	0x00000000
        /*0080*/ 	.short	0x0000
        /*0082*/ 	.short	0x0000
        /*0084*/ 	.byte	0x00, 0xf5, 0x21, 0x00


	//----- nvinfo : EIATTR_SPARSE_MMA_MASK
	.align		4
.L_429:
        /*0088*/ 	.byte	0x03, 0x50
        /*008a*/ 	.short	0x0000


	//----- nvinfo : EIATTR_MAXREG_COUNT
	.align		4
        /*008c*/ 	.byte	0x03, 0x1b
        /*008e*/ 	.short	0x00ff


	//----- nvinfo : EIATTR_MERCURY_ISA_VERSION
	.align		4
        /*0090*/ 	.byte	0x03, 0x5f
        /*0092*/ 	.short	0x0101


	//----- nvinfo : EIATTR_VRC_CTA_INIT_COUNT
	.align		4
        /*0094*/ 	.byte	0x02, 0x4a
	.zero		1
	.zero		1


	//----- nvinfo : EIATTR_EXIT_INSTR_OFFSETS
	.align		4
        /*0098*/ 	.byte	0x04, 0x1c
        /*009a*/ 	.short	(.L_431 - .L_430)


	//   ....[0]....
.L_430:
        /*009c*/ 	.word	0x00000070


	//   ....[1]....
        /*00a0*/ 	.word	0x00000580


	//----- nvinfo : EIATTR_CRS_STACK_SIZE
	.align		4
.L_431:
        /*00a4*/ 	.byte	0x04, 0x1e
        /*00a6*/ 	.short	(.L_433 - .L_432)
.L_432:
        /*00a8*/ 	.word	0x00000000


	//----- nvinfo : EIATTR_CBANK_PARAM_SIZE
	.align		4
.L_433:
        /*00ac*/ 	.byte	0x03, 0x19
        /*00ae*/ 	.short	0x002c


	//----- nvinfo : EIATTR_PARAM_CBANK
	.align		4
        /*00b0*/ 	.byte	0x04, 0x0a
        /*00b2*/ 	.short	(.L_435 - .L_434)
	.align		4
.L_434:
        /*00b4*/ 	.word	index@(.nv.constant0._Z16gpuTemplateGetxgIfEvPT_S1_Piiiiii)
        /*00b8*/ 	.short	0x0380
        /*00ba*/ 	.short	0x002c


	//----- nvinfo : EIATTR_SW_WAR
	.align		4
.L_435:
        /*00bc*/ 	.byte	0x04, 0x36
        /*00be*/ 	.short	(.L_437 - .L_436)
.L_436:
        /*00c0*/ 	.word	0x00000008
.L_437:


//--------------------- .nv.info._Z16gpuTemplateGetxgIdEvPT_S1_Piiiiii --------------------------
	.section	.nv.info._Z16gpuTemplateGetxgIdEvPT_S1_Piiiiii,"",@"SHT_CUDA_INFO"
	.sectionflags	@""
	.align	4


	//----- nvinfo : EIATTR_CUDA_API_VERSION
	.align		4
        /*0000*/ 	.byte	0x04, 0x37
        /*0002*/ 	.short	(.L_439 - .L_438)
.L_438:
        /*0004*/ 	.word	0x00000082


	//----- nvinfo : EIATTR_KPARAM_INFO
	.align		4
.L_439:
        /*0008*/ 	.byte	0x04, 0x17
        /*000a*/ 	.short	(.L_441 - .L_440)
.L_440:
        /*000c*/ 	.word	0x00000000
        /*0010*/ 	.short	0x0007
        /*0012*/ 	.short	0x0028
        /*0014*/ 	.byte	0x00, 0xf0, 0x11, 0x00


	//----- nvinfo : EIATTR_KPARAM_INFO
	.align		4
.L_441:
        /*0018*/ 	.byte	0x04, 0x17
        /*001a*/ 	.short	(.L_443 - .L_442)
.L_442:
        /*001c*/ 	.word	0x00000000
        /*0020*/ 	.short	0x0006
        /*0022*/ 	.short	0x0024
        /*0024*/ 	.byte	0x00, 0xf0, 0x11, 0x00


	//----- nvinfo : EIATTR_KPARAM_INFO
	.align		4
.L_443:
        /*0028*/ 	.byte	0x04, 0x17
        /*002a*/ 	.short	(.L_445 - .L_444)
.L_444:
        /*002c*/ 	.word	0x00000000
        /*0030*/ 	.short	0x0005
        /*0032*/ 	.short	0x0020
        /*0034*/ 	.byte	0x00, 0xf0, 0x11, 0x00


	//----- nvinfo : EIATTR_KPARAM_INFO
	.align		4
.L_445:
        /*0038*/ 	.byte	0x04, 0x17
        /*003a*/ 	.short	(.L_447 - .L_446)
.L_446:
        /*003c*/ 	.word	0x00000000
        /*0040*/ 	.short	0x0004
        /*0042*/ 	.short	0x001c
        /*0044*/ 	.byte	0x00, 0xf0, 0x11, 0x00


	//----- nvinfo : EIATTR_KPARAM_INFO
	.align		4
.L_447:
        /*0048*/ 	.byte	0x04, 0x17
        /*004a*/ 	.short	(.L_449 - .L_448)
.L_448:
        /*004c*/ 	.word	0x00000000
        /*0050*/ 	.short	0x0003
        /*0052*/ 	.short	0x0018
        /*0054*/ 	.byte	0x00, 0xf0, 0x11, 0x00


	//----- nvinfo : EIATTR_KPARAM_INFO
	.align		4
.L_449:
        /*0058*/ 	.byte	0x04, 0x17
        /*005a*/ 	.short	(.L_451 - .L_450)
.L_450:
        /*005c*/ 	.word	0x00000000
        /*0060*/ 	.short	0x0002
        /*0062*/ 	.short	0x0010
        /*0064*/ 	.byte	0x00, 0xf5, 0x21, 0x00


	//----- nvinfo : EIATTR_KPARAM_INFO
	.align		4
.L_451:
        /*0068*/ 	.byte	0x04, 0x17
        /*006a*/ 	.short	(.L_453 - .L_452)
.L_452:
        /*006c*/ 	.word	0x00000000
        /*0070*/ 	.short	0x0001
        /*0072*/ 	.short	0x0008
        /*0074*/ 	.byte	0x00, 0xf5, 0x21, 0x00


	//----- nvinfo : EIATTR_KPARAM_INFO
	.align		4
.L_453:
        /*0078*/ 	.byte	0x04, 0x17
        /*007a*/ 	.short	(.L_455 - .L_454)
.L_454:
        /*007c*/ 	.word	0x00000000
        /*0080*/ 	.short	0x0000
        /*0082*/ 	.short	0x0000
        /*0084*/ 	.byte	0x00, 0xf5, 0x21, 0x00


	//----- nvinfo : EIATTR_SPARSE_MMA_MASK
	.align		4
.L_455:
        /*0088*/ 	.byte	0x03, 0x50
        /*008a*/ 	.short	0x0000


	//----- nvinfo : EIATTR_MAXREG_COUNT
	.align		4
        /*008c*/ 	.byte	0x03, 0x1b
        /*008e*/ 	.short	0x00ff


	//----- nvinfo : EIATTR_MERCURY_ISA_VERSION
	.align		4
        /*0090*/ 	.byte	0x03, 0x5f
        /*0092*/ 	.short	0x0101


	//----- nvinfo : EIATTR_VRC_CTA_INIT_COUNT
	.align		4
        /*0094*/ 	.byte	0x02, 0x4a
	.zero		1
	.zero		1


	//----- nvinfo : EIATTR_EXIT_INSTR_OFFSETS
	.align		4
        /*0098*/ 	.byte	0x04, 0x1c
        /*009a*/ 	.short	(.L_457 - .L_456)


	//   ....[0]....
.L_456:
        /*009c*/ 	.word	0x00000070


	//   ....[1]....
        /*00a0*/ 	.word	0x00000580


	//----- nvinfo : EIATTR_CRS_STACK_SIZE
	.align		4
.L_457:
        /*00a4*/ 	.byte	0x04, 0x1e
        /*00a6*/ 	.short	(.L_459 - .L_458)
.L_458:
        /*00a8*/ 	.word	0x00000000


	//----- nvinfo : EIATTR_CBANK_PARAM_SIZE
	.align		4
.L_459:
        /*00ac*/ 	.byte	0x03, 0x19
        /*00ae*/ 	.short	0x002c


	//----- nvinfo : EIATTR_PARAM_CBANK
	.align		4
        /*00b0*/ 	.byte	0x04, 0x0a
        /*00b2*/ 	.short	(.L_461 - .L_460)
	.align		4
.L_460:
        /*00b4*/ 	.word	index@(.nv.constant0._Z16gpuTemplateGetxgIdEvPT_S1_Piiiiii)
        /*00b8*/ 	.short	0x0380
        /*00ba*/ 	.short	0x002c


	//----- nvinfo : EIATTR_SW_WAR
	.align		4
.L_461:
        /*00bc*/ 	.byte	0x04, 0x36
        /*00be*/ 	.short	(.L_463 - .L_462)
.L_462:
        /*00c0*/ 	.word	0x00000008
.L_463:


//--------------------- .nv.callgraph             --------------------------
	.section	.nv.callgraph,"",@"SHT_CUDA_CALLGRAPH"
	.align	4
	.sectionentsize	8
	.align		4
        /*0000*/ 	.word	0x00000000
	.align		4
        /*0004*/ 	.word	0xffffffff
	.align		4
        /*0008*/ 	.word	0x00000000
	.align		4
        /*000c*/ 	.word	0xfffffffe
	.align		4
        /*0010*/ 	.word	0x00000000
	.align		4
        /*0014*/ 	.word	0xfffffffd
	.align		4
        /*0018*/ 	.word	0x00000000
	.align		4
        /*001c*/ 	.word	0xfffffffc


//--------------------- .text._Z23gpuTemplateApplyInverseIfEvPT_S1_S1_S1_S1_PiS2_S2_S2_S2_S2_S2_iiiii --------------------------
	.section	.text._Z23gpuTemplateApplyInverseIfEvPT_S1_S1_S1_S1_PiS2_S2_S2_S2_S2_S2_iiiii,"ax",@progbits
	.align	128
        .global         _Z23gpuTemplateApplyInverseIfEvPT_S1_S1_S1_S1_PiS2_S2_S2_S2_S2_S2_iiiii
        .type           _Z23gpuTemplateApplyInverseIfEvPT_S1_S1_S1_S1_PiS2_S2_S2_S2_S2_S2_iiiii,@function
        .size           _Z23gpuTemplateApplyInverseIfEvPT_S1_S1_S1_S1_PiS2_S2_S2_S2_S2_S2_iiiii,(.L_x_87 - _Z23gpuTemplateApplyInverseIfEvPT_S1_S1_S1_S1_PiS2_S2_S2_S2_S2_S2_iiiii)
        .other          _Z23gpuTemplateApplyInverseIfEvPT_S1_S1_S1_S1_PiS2_S2_S2_S2_S2_S2_iiiii,@"STO_CUDA_ENTRY STV_DEFAULT"
_Z23gpuTemplateApplyInverseIfEvPT_S1_S1_S1_S1_PiS2_S2_S2_S2_S2_S2_iiiii:
.text._Z23gpuTemplateApplyInverseIfEvPT_S1_S1_S1_S1_PiS2_S2_S2_S2_S2_S2_iiiii:
[----:B------:R-:W-:Y:S01]  /*0000*/  LDC R1, c[0x0][0x37c] ;  /* 0x0000df00ff017b82 */ /* 0x000fe20000000800 */
[----:B------:R-:W0:Y:S07]  /*0010*/  S2R R0, SR_TID.X ;  /* 0x0000000000007919 */ /* 0x000e2e0000002100 */
[----:B------:R-:W0:Y:S01]  /*0020*/  S2UR UR4, SR_CTAID.X ;  /* 0x00000000000479c3 */ /* 0x000e220000002500 */
[----:B------:R-:W1:Y:S07]  /*0030*/  LDCU UR5, c[0x0][0x3f0] ;  /* 0x00007e00ff0577ac */ /* 0x000e6e0008000800 */
[----:B------:R-:W0:Y:S02]  /*0040*/  LDC R3, c[0x0][0x360] ;  /* 0x0000d800ff037b82 */ /* 0x000e240000000800 */
[----:B0-----:R-:W-:-:S05]  /*0050*/  IMAD R0, R3, UR4, R0 ;  /* 0x0000000403007c24 */ /* 0x001fca000f8e0200 */
[----:B-1----:R-:W-:-:S13]  /*0060*/  ISETP.GE.AND P0, PT, R0, UR5, PT ;  /* 0x0000000500007c0c */ /* 0x002fda000bf06270 */
[----:B------:R-:W-:Y:S05]  /*0070*/  @P0 EXIT ;  /* 0x000000000000094d */ /* 0x000fea0003800000 */
[----:B------:R-:W0:Y:S02]  /*0080*/  LDCU UR6, c[0x0][0x3e0] ;  /* 0x00007c00ff0677ac */ /* 0x000e240008000800 */
[----:B0-----:R-:W-:-:S06]  /*0090*/  UISETP.GE.AND UP0, UPT, UR6, 0x1, UPT ;  /* 0x000000010600788c */ /* 0x001fcc000bf06270 */
[----:B------:R-:W-:-:S13]  /*00a0*/  PLOP3.LUT P0, PT, PT, PT, UP0, 0x80, 0x8 ;  /* 0x000000000008781c */ /* 0x000fda0003f0f008 */
[----:B------:R-:W-:Y:S05]  /*00b0*/  @!P0 EXIT ;  /* 0x000000000000894d */ /* 0x000fea0003800000 */
[----:B------:R-:W0:Y:S01]  /*00c0*/  LDCU UR4, c[0x0][0x370] ;  /* 0x00006e00ff0477ac */ /* 0x000e220008000800 */
[----:B------:R-:W-:Y:S02]  /*00d0*/  ULOP3.LUT UR8, UR6, 0x7, URZ, 0xc0, !UPT ;  /* 0x0000000706087892 */ /* 0x000fe4000f8ec0ff */
[----:B------:R-:W-:Y:S02]  /*00e0*/  UIADD3 UR7, UPT, UPT, UR6, -0x1, URZ ;  /* 0xffffffff06077890 */ /* 0x000fe4000fffe0ff */
[----:B------:R-:W-:Y:S02]  /*00f0*/  ULOP3.LUT UR10, UR6, 0x3, URZ, 0xc0, !UPT ;  /* 0x00000003060a7892 */ /* 0x000fe4000f8ec0ff */
[----:B------:R-:W-:Y:S02]  /*0100*/  ULOP3.LUT UR11, UR6, 0x7ffffff8, URZ, 0xc0, !UPT ;  /* 0x7ffffff8060b7892 */ /* 0x000fe4000f8ec0ff */
[----:B------:R-:W-:Y:S01]  /*0110*/  ULOP3.LUT UR12, UR6, 0x1, URZ, 0xc0, !UPT ;  /* 0x00000001060c7892 */ /* 0x000fe2000f8ec0ff */
[----:B------:R-:W1:Y:S01]  /*0120*/  LDCU.64 UR14, c[0x0][0x358] ;  /* 0x00006b00ff0e77ac */ /* 0x000e620008000a00 */
[----:B0-----:R-:W-:Y:S01]  /*0130*/  IMAD R3, R3, UR4, RZ ;  /* 0x0000000403037c24 */ /* 0x001fe2000f8e02ff */
[----:B------:R-:W-:-:S02]  /*0140*/  UIMAD UR6, UR6, UR6, URZ ;  /* 0x00000006060672a4 */ /* 0x000fc4000f8e02ff */
[----:B------:R-:W-:-:S12]  /*0150*/  UIADD3 UR9, UPT, UPT, UR8, -0x1, URZ ;  /* 0xffffffff08097890 */ /* 0x000fd8000fffe0ff */
.L_x_18:
[----:B0-234-:R-:W0:Y:S01]  /*0160*/  LDC R7, c[0x0][0x3ec] ;  /* 0x0000fb00ff077b82 */ /* 0x01de220000000800 */
[----:B------:R-:W2:Y:S01]  /*0170*/  LDCU UR4, c[0x0][0x3e8] ;  /* 0x00007d00ff0477ac */ /* 0x000ea20008000800 */
[----:B------:R-:W3:Y:S06]  /*0180*/  LDCU UR5, c[0x0][0x3f0] ;  /* 0x00007e00ff0577ac */ /* 0x000eec0008000800 */
[----:B------:R-:W0:Y:S08]  /*0190*/  LDC.64 R4, c[0x0][0x3b0] ;  /* 0x0000ec00ff047b82 */ /* 0x000e300000000a00 */
[----:B------:R-:W4:Y:S08]  /*01a0*/  LDC.64 R12, c[0x0][0x3c0] ;  /* 0x0000f000ff0c7b82 */ /* 0x000f300000000a00 */
[----:B-----5:R-:W5:Y:S01]  /*01b0*/  LDC R11, c[0x0][0x3e0] ;  /* 0x0000f800ff0b7b82 */ /* 0x020f620000000800 */
[----:B0-----:R-:W-:-:S07]  /*01c0*/  IMAD.WIDE R4, R7, 0x4, R4 ;  /* 0x0000000407047825 */ /* 0x001fce00078e0204 */
[----:B------:R-:W0:Y:S01]  /*01d0*/  LDC.64 R6, c[0x0][0x3b8] ;  /* 0x0000ee00ff067b82 */ /* 0x000e220000000a00 */
[----:B-1----:R-:W2:Y:S02]  /*01e0*/  LDG.E R5, desc[UR14][R4.64] ;  /* 0x0000000e04057981 */ /* 0x002ea4000c1e1900 */
[----:B--2---:R-:W-:-:S05]  /*01f0*/  IADD3 R9, PT, PT, R5, R0, RZ ;  /* 0x0000000005097210 */ /* 0x004fca0007ffe0ff */
[----:B----4-:R-:W-:-:S04]  /*0200*/  IMAD.WIDE R12, R9, 0x4, R12 ;  /* 0x00000004090c7825 */ /* 0x010fc800078e020c */
[----:B0-----:R-:W-:Y:S02]  /*0210*/  IMAD.WIDE R6, R9, 0x4, R6 ;  /* 0x0000000409067825 */ /* 0x001fe400078e0206 */
[----:B------:R-:W2:Y:S04]  /*0220*/  LDG.E R9, desc[UR14][R12.64] ;  /* 0x0000000e0c097981 */ /* 0x000ea8000c1e1900 */
[----:B------:R-:W4:Y:S01]  /*0230*/  LDG.E R2, desc[UR14][R6.64] ;  /* 0x0000000e06027981 */ /* 0x000f22000c1e1900 */
[----:B------:R-:W-:Y:S01]  /*0240*/  UISETP.GE.U32.AND UP0, UPT, UR7, 0xf, UPT ;  /* 0x0000000f0700788c */ /* 0x000fe2000bf06070 */
[----:B------:R-:W-:Y:S01]  /*0250*/  IADD3 R0, PT, PT, R3, R0, RZ ;  /* 0x0000000003007210 */ /* 0x000fe20007ffe0ff */
[----:B------:R-:W-:-:S03]  /*0260*/  HFMA2 R8, -RZ, RZ, 0, 0 ;  /* 0x00000000ff087431 */ /* 0x000fc600000001ff */
[----:B---3--:R-:W-:Y:S01]  /*0270*/  ISETP.GE.AND P0, PT, R0, UR5, PT ;  /* 0x0000000500007c0c */ /* 0x008fe2000bf06270 */
[----:B--2---:R-:W-:-:S05]  /*0280*/  IMAD R10, R9, UR4, RZ ;  /* 0x00000004090a7c24 */ /* 0x004fca000f8e02ff */
[----:B----4-:R-:W-:-:S05]  /*0290*/  IADD3 R4, PT, PT, R2, R10, RZ ;  /* 0x0000000a02047210 */ /* 0x010fca0007ffe0ff */
[----:B-----5:R-:W-:Y:S01]  /*02a0*/  IMAD R5, R4, R11, RZ ;  /* 0x0000000b04057224 */ /* 0x020fe200078e02ff */
[----:B------:R-:W-:Y:S06]  /*02b0*/  BRA.U !UP0, `(.L_x_0) ;  /* 0x0000000108b07547 */ /* 0x000fec000b800000 */
[----:B------:R-:W0:Y:S01]  /*02c0*/  LDC R8, c[0x0][0x3e0] ;  /* 0x0000f800ff087b82 */ /* 0x000e220000000800 */
[----:B------:R-:W-:Y:S02]  /*02d0*/  MOV R14, R5 ;  /* 0x00000005000e7202 */ /* 0x000fe40000000f00 */
[----:B0-----:R-:W-:-:S04]  /*02e0*/  LOP3.LUT R8, R8, 0x7ffffff0, RZ, 0xc0, !PT ;  /* 0x7ffffff008087812 */ /* 0x001fc800078ec0ff */
[----:B------:R-:W-:-:S07]  /*02f0*/  IADD3 R15, PT, PT, -R8, RZ, RZ ;  /* 0x000000ff080f7210 */ /* 0x000fce0007ffe1ff */
.L_x_1:
[----:B------:R-:W0:Y:S08]  /*0300*/  LDC.64 R6, c[0x0][0x388] ;  /* 0x0000e200ff067b82 */ /* 0x000e300000000a00 */
[----:B----4-:R-:W1:Y:S01]  /*0310*/  LDC.64 R12, c[0x0][0x390] ;  /* 0x0000e400ff0c7b82 */ /* 0x010e620000000a00 */
[----:B0-----:R-:W-:-:S05]  /*0320*/  IMAD.WIDE R6, R14, 0x4, R6 ;  /* 0x000000040e067825 */ /* 0x001fca00078e0206 */
[----:B------:R-:W2:Y:S01]  /*0330*/  LDG.E R17, desc[UR14][R6.64] ;  /* 0x0000000e06117981 */ /* 0x000ea2000c1e1900 */
[----:B-1----:R-:W-:-:S05]  /*0340*/  IMAD.WIDE R12, R14, 0x4, R12 ;  /* 0x000000040e0c7825 */ /* 0x002fca00078e020c */
[----:B--2---:R0:W-:Y:S04]  /*0350*/  STG.E desc[UR14][R12.64], R17 ;  /* 0x000000110c007986 */ /* 0x0041e8000c10190e */
[----:B------:R-:W2:Y:S04]  /*0360*/  LDG.E R19, desc[UR14][R6.64+0x4] ;  /* 0x0000040e06137981 */ /* 0x000ea8000c1e1900 */
[----:B--2---:R1:W-:Y:S04]  /*0370*/  STG.E desc[UR14][R12.64+0x4], R19 ;  /* 0x000004130c007986 */ /* 0x0043e8000c10190e */
[----:B------:R-:W2:Y:S04]  /*0380*/  LDG.E R21, desc[UR14][R6.64+0x8] ;  /* 0x0000080e06157981 */ /* 0x000ea8000c1e1900 */
[----:B--2---:R2:W-:Y:S04]  /*0390*/  STG.E desc[UR14][R12.64+0x8], R21 ;  /* 0x000008150c007986 */ /* 0x0045e8000c10190e */
[----:B------:R-:W3:Y:S04]  /*03a0*/  LDG.E R23, desc[UR14][R6.64+0xc] ;  /* 0x00000c0e06177981 */ /* 0x000ee8000c1e1900 */
[----:B---3--:R3:W-:Y:S04]  /*03b0*/  STG.E desc[UR14][R12.64+0xc], R23 ;  /* 0x00000c170c007986 */ /* 0x0087e8000c10190e */
[----:B------:R-:W4:Y:S04]  /*03c0*/  LDG.E R25, desc[UR14][R6.64+0x10] ;  /* 0x0000100e06197981 */ /* 0x000f28000c1e1900 */
[----:B----4-:R4:W-:Y:S04]  /*03d0*/  STG.E desc[UR14][R12.64+0x10], R25 ;  /* 0x000010190c007986 */ /* 0x0109e8000c10190e */
[----:B------:R-:W5:Y:S04]  /*03e0*/  LDG.E R27, desc[UR14][R6.64+0x14] ;  /* 0x0000140e061b7981 */ /* 0x000f68000c1e1900 */
[----:B-----5:R5:W-:Y:S04]  /*03f0*/  STG.E desc[UR14][R12.64+0x14], R27 ;  /* 0x0000141b0c007986 */ /* 0x020be8000c10190e */
[----:B0-----:R-:W2:Y:S04]  /*0400*/  LDG.E R17, desc[UR14][R6.64+0x18] ;  /* 0x0000180e06117981 */ /* 0x001ea8000c1e1900 */
[----:B--2---:R0:W-:Y:S04]  /*0410*/  STG.E desc[UR14][R12.64+0x18], R17 ;  /* 0x000018110c007986 */ /* 0x0041e8000c10190e */
[----:B-1----:R-:W2:Y:S04]  /*0420*/  LDG.E R19, desc[UR14][R6.64+0x1c] ;  /* 0x00001c0e06137981 */ /* 0x002ea8000c1e1900 */
[----:B--2---:R1:W-:Y:S04]  /*0430*/  STG.E desc[UR14][R12.64+0x1c], R19 ;  /* 0x00001c130c007986 */ /* 0x0043e8000c10190e */
[----:B------:R-:W2:Y:S04]  /*0440*/  LDG.E R21, desc[UR14][R6.64+0x20] ;  /* 0x0000200e06157981 */ /* 0x000ea8000c1e1900 */
[----:B--2---:R2:W-:Y:S04]  /*0450*/  STG.E desc[UR14][R12.64+0x20], R21 ;  /* 0x000020150c007986 */ /* 0x0045e8000c10190e */
[----:B---3--:R-:W3:Y:S04]  /*0460*/  LDG.E R23, desc[UR14][R6.64+0x24] ;  /* 0x0000240e06177981 */ /* 0x008ee8000c1e1900 */
[----:B---3--:R3:W-:Y:S04]  /*0470*/  STG.E desc[UR14][R12.64+0x24], R23 ;  /* 0x000024170c007986 */ /* 0x0087e8000c10190e */
[----:B----4-:R-:W4:Y:S04]  /*0480*/  LDG.E R25, desc[UR14][R6.64+0x28] ;  /* 0x0000280e06197981 */ /* 0x010f28000c1e1900 */
[----:B----4-:R4:W-:Y:S04]  /*0490*/  STG.E desc[UR14][R12.64+0x28], R25 ;  /* 0x000028190c007986 */ /* 0x0109e8000c10190e */
[----:B-----5:R-:W5:Y:S04]  /*04a0*/  LDG.E R27, desc[UR14][R6.64+0x2c] ;  /* 0x00002c0e061b7981 */ /* 0x020f68000c1e1900 */
[----:B-----5:R4:W-:Y:S04]  /*04b0*/  STG.E desc[UR14][R12.64+0x2c], R27 ;  /* 0x00002c1b0c007986 */ /* 0x0209e8000c10190e */
[----:B0-----:R-:W5:Y:S04]  /*04c0*/  LDG.E R17, desc[UR14][R6.64+0x30] ;  /* 0x0000300e06117981 */ /* 0x001f68000c1e1900 */
[----:B-----5:R4:W-:Y:S04]  /*04d0*/  STG.E desc[UR14][R12.64+0x30], R17 ;  /* 0x000030110c007986 */ /* 0x0209e8000c10190e */
[----:B-1----:R-:W5:Y:S04]  /*04e0*/  LDG.E R19, desc[UR14][R6.64+0x34] ;  /* 0x0000340e06137981 */ /* 0x002f68000c1e1900 */
[----:B-----5:R4:W-:Y:S04]  /*04f0*/  STG.E desc[UR14][R12.64+0x34], R19 ;  /* 0x000034130c007986 */ /* 0x0209e8000c10190e */
[----:B--2---:R-:W2:Y:S04]  /*0500*/  LDG.E R21, desc[UR14][R6.64+0x38] ;  /* 0x0000380e06157981 */ /* 0x004ea8000c1e1900 */
[----:B--2---:R4:W-:Y:S04]  /*0510*/  STG.E desc[UR14][R12.64+0x38], R21 ;  /* 0x000038150c007986 */ /* 0x0049e8000c10190e */
[----:B---3--:R-:W2:Y:S01]  /*0520*/  LDG.E R23, desc[UR14][R6.64+0x3c] ;  /* 0x00003c0e06177981 */ /* 0x008ea2000c1e1900 */
[----:B------:R-:W-:-:S02]  /*0530*/  IADD3 R15, PT, PT, R15, 0x10, RZ ;  /* 0x000000100f0f7810 */ /* 0x000fc40007ffe0ff */
[----:B------:R-:W-:Y:S02]  /*0540*/  IADD3 R14, PT, PT, R14, 0x10, RZ ;  /* 0x000000100e0e7810 */ /* 0x000fe40007ffe0ff */
[----:B------:R-:W-:Y:S01]  /*0550*/  ISETP.NE.AND P1, PT, R15, RZ, PT ;  /* 0x000000ff0f00720c */ /* 0x000fe20003f25270 */
[----:B--2---:R4:W-:-:S12]  /*0560*/  STG.E desc[UR14][R12.64+0x3c], R23 ;  /* 0x00003c170c007986 */ /* 0x0049d8000c10190e */
[----:B------:R-:W-:Y:S05]  /*0570*/  @P1 BRA `(.L_x_1) ;  /* 0xfffffffc00601947 */ /* 0x000fea000383ffff */
.L_x_0:
[----:B------:R-:W0:Y:S02]  /*0580*/  LDCU UR4, c[0x0][0x3e0] ;  /* 0x00007c00ff0477ac */ /* 0x000e240008000800 */
[----:B0-----:R-:W-:-:S04]  /*0590*/  ULOP3.LUT UR4, UR4, 0xf, URZ, 0xc0, !UPT ;  /* 0x0000000f04047892 */ /* 0x001fc8000f8ec0ff */
[----:B------:R-:W-:-:S09]  /*05a0*/  UISETP.NE.AND UP0, UPT, UR4, URZ, UPT ;  /* 0x000000ff0400728c */ /* 0x000fd2000bf05270 */
[----:B------:R-:W-:Y:S05]  /*05b0*/  BRA.U !UP0, `(.L_x_2) ;  /* 0x0000000108f07547 */ /* 0x000fea000b800000 */
[----:B------:R-:W-:Y:S02]  /*05c0*/  UIADD3 UR4, UPT, UPT, UR4, -0x1, URZ ;  /* 0xffffffff04047890 */ /* 0x000fe4000fffe0ff */
[----:B------:R-:W-:Y:S02]  /*05d0*/  UISETP.NE.AND UP1, UPT, UR8, URZ, UPT ;  /* 0x000000ff0800728c */ /* 0x000fe4000bf25270 */
[----:B------:R-:W-:-:S09]  /*05e0*/  UISETP.GE.U32.AND UP0, UPT, UR4, 0x7, UPT ;  /* 0x000000070400788c */ /* 0x000fd2000bf06070 */
[----:B------:R-:W-:Y:S05]  /*05f0*/  BRA.U !UP0, `(.L_x_3) ;  /* 0x0000000108587547 */ /* 0x000fea000b800000 */
[----:B------:R-:W0:Y:S01]  /*0600*/  LDC.64 R6, c[0x0][0x388] ;  /* 0x0000e200ff067b82 */ /* 0x000e220000000a00 */
[----:B------:R-:W-:-:S07]  /*0610*/  IADD3 R15, PT, PT, R5, R8, RZ ;  /* 0x00000008050f7210 */ /* 0x000fce0007ffe0ff */
        /* <DEDUP_REMOVED lines=11> */
[----:B------:R-:W3:Y:S04]  /*06d0*/  LDG.E R23, desc[UR14][R6.64+0x10] ;  /* 0x0000100e06177981 */ /* 0x000ee8000c1e1900 */
[----:B---3--:R2:W-:Y:S04]  /*06e0*/  STG.E desc[UR14][R12.64+0x10], R23 ;  /* 0x000010170c007986 */ /* 0x0085e8000c10190e */
[----:B------:R-:W3:Y:S04]  /*06f0*/  LDG.E R25, desc[UR14][R6.64+0x14] ;  /* 0x0000140e06197981 */ /* 0x000ee8000c1e1900 */
[----:B---3--:R2:W-:Y:S04]  /*0700*/  STG.E desc[UR14][R12.64+0x14], R25 ;  /* 0x000014190c007986 */ /* 0x0085e8000c10190e */
[----:B0-----:R-:W3:Y:S04]  /*0710*/  LDG.E R17, desc[UR14][R6.64+0x18] ;  /* 0x0000180e06117981 */ /* 0x001ee8000c1e1900 */
[----:B---3--:R2:W-:Y:S04]  /*0720*/  STG.E desc[UR14][R12.64+0x18], R17 ;  /* 0x000018110c007986 */ /* 0x0085e8000c10190e */
[----:B-1----:R-:W3:Y:S01]  /*0730*/  LDG.E R15, desc[UR14][R6.64+0x1c] ;  /* 0x00001c0e060f7981 */ /* 0x002ee2000c1e1900 */
[----:B------:R-:W-:-:S03]  /*0740*/  IADD3 R8, PT, PT, R8, 0x8, RZ ;  /* 0x0000000808087810 */ /* 0x000fc60007ffe0ff */
[----:B---3--:R2:W-:Y:S04]  /*0750*/  STG.E desc[UR14][R12.64+0x1c], R15 ;  /* 0x00001c0f0c007986 */ /* 0x0085e8000c10190e */
.L_x_3:
[----:B------:R-:W-:Y:S05]  /*0760*/  BRA.U !UP1, `(.L_x_2) ;  /* 0x0000000109847547 */ /* 0x000fea000b800000 */
[----:B------:R-:W-:Y:S02]  /*0770*/  UISETP.GE.U32.AND UP0, UPT, UR9, 0x3, UPT ;  /* 0x000000030900788c */ /* 0x000fe4000bf06070 */
[----:B------:R-:W-:-:S07]  /*0780*/  UISETP.NE.AND UP1, UPT, UR10, URZ, UPT ;  /* 0x000000ff0a00728c */ /* 0x000fce000bf25270 */
[----:B------:R-:W-:Y:S05]  /*0790*/  BRA.U !UP0, `(.L_x_4) ;  /* 0x0000000108387547 */ /* 0x000fea000b800000 */
[----:B------:R-:W0:Y:S01]  /*07a0*/  LDC.64 R6, c[0x0][0x388] ;  /* 0x0000e200ff067b82 */ /* 0x000e220000000a00 */
[----:B--2-4-:R-:W-:-:S07]  /*07b0*/  IADD3 R17, PT, PT, R5, R8, RZ ;  /* 0x0000000805117210 */ /* 0x014fce0007ffe0ff */
[----:B------:R-:W1:Y:S01]  /*07c0*/  LDC.64 R12, c[0x0][0x390] ;  /* 0x0000e400ff0c7b82 */ /* 0x000e620000000a00 */
        /* <DEDUP_REMOVED lines=8> */
[----:B------:R-:W2:Y:S01]  /*0850*/  LDG.E R21, desc[UR14][R6.64+0xc] ;  /* 0x00000c0e06157981 */ /* 0x000ea2000c1e1900 */
[----:B------:R-:W-:-:S03]  /*0860*/  IADD3 R8, PT, PT, R8, 0x4, RZ ;  /* 0x0000000408087810 */ /* 0x000fc60007ffe0ff */
[----:B--2---:R0:W-:Y:S04]  /*0870*/  STG.E desc[UR14][R12.64+0xc], R21 ;  /* 0x00000c150c007986 */ /* 0x0041e8000c10190e */
.L_x_4:
[----:B------:R-:W-:Y:S05]  /*0880*/  BRA.U !UP1, `(.L_x_2) ;  /* 0x00000001093c7547 */ /* 0x000fea000b800000 */
[----:B------:R-:W1:Y:S01]  /*0890*/  LDC.64 R6, c[0x0][0x388] ;  /* 0x0000e200ff067b82 */ /* 0x000e620000000a00 */
[----:B0-2---:R-:W-:-:S07]  /*08a0*/  IADD3 R15, PT, PT, R5, R8, RZ ;  /* 0x00000008050f7210 */ /* 0x005fce0007ffe0ff */
[----:B----4-:R-:W0:Y:S01]  /*08b0*/  LDC.64 R12, c[0x0][0x390] ;  /* 0x0000e400ff0c7b82 */ /* 0x010e220000000a00 */
[----:B-1----:R-:W-:-:S05]  /*08c0*/  IMAD.WIDE R6, R15, 0x4, R6 ;  /* 0x000000040f067825 */ /* 0x002fca00078e0206 */
[----:B------:R-:W2:Y:S01]  /*08d0*/  LDG.E R17, desc[UR14][R6.64] ;  /* 0x0000000e06117981 */ /* 0x000ea2000c1e1900 */
[----:B------:R-:W-:Y:S01]  /*08e0*/  UISETP.NE.AND UP0, UPT, UR10, 0x1, UPT ;  /* 0x000000010a00788c */ /* 0x000fe2000bf05270 */
[----:B0-----:R-:W-:-:S05]  /*08f0*/  IMAD.WIDE R12, R15, 0x4, R12 ;  /* 0x000000040f0c7825 */ /* 0x001fca00078e020c */
[----:B--2---:R1:W-:Y:S03]  /*0900*/  STG.E desc[UR14][R12.64], R17 ;  /* 0x000000110c007986 */ /* 0x0043e6000c10190e */
[----:B------:R-:W-:Y:S05]  /*0910*/  BRA.U !UP0, `(.L_x_2) ;  /* 0x0000000108187547 */ /* 0x000fea000b800000 */
[----:B------:R-:W2:Y:S01]  /*0920*/  LDG.E R15, desc[UR14][R6.64+0x4] ;  /* 0x0000040e060f7981 */ /* 0x000ea2000c1e1900 */
[----:B------:R-:W-:-:S06]  /*0930*/  UISETP.NE.AND UP0, UPT, UR10, 0x2, UPT ;  /* 0x000000020a00788c */ /* 0x000fcc000bf05270 */
[----:B------:R-:W-:Y:S01]  /*0940*/  PLOP3.LUT P1, PT, PT, PT, UP0, 0x80, 0x8 ;  /* 0x000000000008781c */ /* 0x000fe20003f2f008 */
[----:B--2---:R3:W-:-:S12]  /*0950*/  STG.E desc[UR14][R12.64+0x4], R15 ;  /* 0x0000040f0c007986 */ /* 0x0047d8000c10190e */
[----:B-1----:R-:W2:Y:S04]  /*0960*/  @P1 LDG.E R17, desc[UR14][R6.64+0x8] ;  /* 0x0000080e06111981 */ /* 0x002ea8000c1e1900 */
[----:B--2---:R3:W-:Y:S02]  /*0970*/  @P1 STG.E desc[UR14][R12.64+0x8], R17 ;  /* 0x000008110c001986 */ /* 0x0047e4000c10190e */
.L_x_2:
[----:B01234-:R-:W0:Y:S01]  /*0980*/  LDC.64 R12, c[0x0][0x3d0] ;  /* 0x0000f400ff0c7b82 */ /* 0x01fe220000000a00 */
[----:B------:R-:W-:-:S05]  /*0990*/  IADD3 R7, PT, PT, R9, R4, RZ ;  /* 0x0000000409077210 */ /* 0x000fca0007ffe0ff */
[----:B0-----:R-:W-:-:S05]  /*09a0*/  IMAD.WIDE R12, R7, 0x4, R12 ;  /* 0x00000004070c7825 */ /* 0x001fca00078e020c */
[----:B------:R-:W2:Y:S04]  /*09b0*/  LDG.E R6, desc[UR14][R12.64] ;  /* 0x0000000e0c067981 */ /* 0x000ea8000c1e1900 */
[----:B------:R-:W2:Y:S01]  /*09c0*/  LDG.E R7, desc[UR14][R12.64+0x4] ;  /* 0x0000040e0c077981 */ /* 0x000ea2000c1e1900 */
[----:B------:R-:W-:Y:S01]  /*09d0*/  BSSY.RECONVERGENT B0, `(.L_x_5) ;  /* 0x0000097000007945 */ /* 0x000fe20003800200 */
[----:B--2---:R-:W-:-:S04]  /*09e0*/  IADD3 R7, PT, PT, -R6, R7, RZ ;  /* 0x0000000706077210 */ /* 0x004fc80007ffe1ff */
[----:B------:R-:W-:-:S13]  /*09f0*/  ISETP.GT.AND P1, PT, R7, RZ, PT ;  /* 0x000000ff0700720c */ /* 0x000fda0003f24270 */
[----:B------:R-:W-:Y:S05]  /*0a00*/  @!P1 BRA `(.L_x_6) ;  /* 0x00000008004c9947 */ /* 0x000fea0003800000 */
[----:B------:R-:W0:Y:S02]  /*0a10*/  LDC.64 R14, c[0x0][0x3c8] ;  /* 0x0000f200ff0e7b82 */ /* 0x000e240000000a00 */
[----:B0-----:R-:W-:-:S05]  /*0a20*/  IMAD.WIDE R14, R9, 0x4, R14 ;  /* 0x00000004090e7825 */ /* 0x001fca00078e020e */
[----:B------:R0:W5:Y:S01]  /*0a30*/  LDG.E R8, desc[UR14][R14.64] ;  /* 0x0000000e0e087981 */ /* 0x000162000c1e1900 */
[----:B------:R-:W-:Y:S01]  /*0a40*/  IMAD R9, R10, R11, RZ ;  /* 0x0000000b0a097224 */ /* 0x000fe200078e02ff */
[----:B------:R-:W-:-:S03]  /*0a50*/  MOV R10, RZ ;  /* 0x000000ff000a7202 */ /* 0x000fc60000000f00 */
[----:B------:R-:W-:-:S07]  /*0a60*/  IMAD R11, R2, R11, R9 ;  /* 0x0000000b020b7224 */ /* 0x000fce00078e0209 */
.L_x_12:
[----:B------:R-:W2:Y:S01]  /*0a70*/  LDG.E R16, desc[UR14][R12.64] ;  /* 0x0000000e0c107981 */ /* 0x000ea2000c1e1900 */
[----:B01----:R-:W0:Y:S01]  /*0a80*/  LDC.64 R14, c[0x0][0x3d8] ;  /* 0x0000f600ff0e7b82 */ /* 0x003e220000000a00 */
[----:B-----5:R-:W-:Y:S01]  /*0a90*/  IADD3 R19, PT, PT, R8, R10, RZ ;  /* 0x0000000a08137210 */ /* 0x020fe20007ffe0ff */
[----:B------:R-:W1:Y:S03]  /*0aa0*/  LDCU.64 UR4, c[0x0][0x3e0] ;  /* 0x00007c00ff0477ac */ /* 0x000e660008000a00 */
[----:B--2---:R-:W-:-:S05]  /*0ab0*/  IADD3 R17, PT, PT, R16, R19, RZ ;  /* 0x0000001310117210 */ /* 0x004fca0007ffe0ff */
[----:B0-----:R-:W-:Y:S02]  /*0ac0*/  IMAD.WIDE R16, R17, 0x4, R14 ;  /* 0x0000000411107825 */ /* 0x001fe400078e020e */
[----:B------:R-:W0:Y:S04]  /*0ad0*/  LDC.64 R14, c[0x0][0x3a8] ;  /* 0x0000ea00ff0e7b82 */ /* 0x000e280000000a00 */
[----:B------:R-:W1:Y:S02]  /*0ae0*/  LDG.E R17, desc[UR14][R16.64] ;  /* 0x0000000e10117981 */ /* 0x000e64000c1e1900 */
[----:B-1----:R-:W-:-:S04]  /*0af0*/  IMAD R21, R2, UR5, R17 ;  /* 0x0000000502157c24 */ /* 0x002fc8000f8e0211 */
[----:B0-----:R-:W-:-:S06]  /*0b00*/  IMAD.WIDE R14, R21, 0x4, R14 ;  /* 0x00000004150e7825 */ /* 0x001fcc00078e020e */
[----:B------:R-:W2:Y:S01]  /*0b10*/  LDG.E R14, desc[UR14][R14.64] ;  /* 0x0000000e0e0e7981 */ /* 0x000ea2000c1e1900 */
[----:B------:R-:W-:Y:S01]  /*0b20*/  IADD3 R21, PT, PT, R6, R19, RZ ;  /* 0x0000001306157210 */ /* 0x000fe20007ffe0ff */
[----:B------:R-:W-:Y:S01]  /*0b30*/  HFMA2 R22, -RZ, RZ, 0, 0 ;  /* 0x00000000ff167431 */ /* 0x000fe200000001ff */
[----:B------:R-:W-:-:S03]  /*0b40*/  IADD3 R10, PT, PT, R10, 0x1, RZ ;  /* 0x000000010a0a7810 */ /* 0x000fc60007ffe0ff */
[----:B------:R-:W-:Y:S01]  /*0b50*/  IMAD R21, R21, UR6, RZ ;  /* 0x0000000615157c24 */ /* 0x000fe2000f8e02ff */
[----:B------:R-:W-:Y:S01]  /*0b60*/  ISETP.NE.AND P1, PT, R10, R7, PT ;  /* 0x000000070a00720c */ /* 0x000fe20003f25270 */
[----:B--2---:R-:W-:-:S12]  /*0b70*/  IMAD R20, R14, UR4, R9 ;  /* 0x000000040e147c24 */ /* 0x004fd8000f8e0209 */
.L_x_11:
[----:B01----:R-:W0:Y:S01]  /*0b80*/  LDC.64 R14, c[0x0][0x390] ;  /* 0x0000e400ff0e7b82 */ /* 0x003e220000000a00 */
[----:B------:R-:W-:-:S07]  /*0b90*/  IADD3 R17, PT, PT, R11, R22, RZ ;  /* 0x000000160b117210 */ /* 0x000fce0007ffe0ff */
[----:B------:R-:W1:Y:S01]  /*0ba0*/  LDC R26, c[0x0][0x3e0] ;  /* 0x0000f800ff1a7b82 */ /* 0x000e620000000800 */
[----:B0-----:R-:W-:-:S05]  /*0bb0*/  IMAD.WIDE R14, R17, 0x4, R14 ;  /* 0x00000004110e7825 */ /* 0x001fca00078e020e */
[----:B-----5:R0:W5:Y:S01]  /*0bc0*/  LDG.E R25, desc[UR14][R14.64] ;  /* 0x0000000e0e197981 */ /* 0x020162000c1e1900 */
[----:B------:R-:W-:Y:S01]  /*0bd0*/  UISETP.GE.U32.AND UP0, UPT, UR7, 0x7, UPT ;  /* 0x000000070700788c */ /* 0x000fe2000bf06070 */
[----:B------:R-:W-:Y:S02]  /*0be0*/  IADD3 R23, PT, PT, R21, R22, RZ ;  /* 0x0000001615177210 */ /* 0x000fe40007ffe0ff */
[----:B------:R-:W-:Y:S02]  /*0bf0*/  IADD3 R22, PT, PT, R22, 0x1, RZ ;  /* 0x0000000116167810 */ /* 0x000fe40007ffe0ff */
[----:B------:R-:W-:Y:S02]  /*0c00*/  MOV R24, RZ ;  /* 0x000000ff00187202 */ /* 0x000fe40000000f00 */
[----:B-1----:R-:W-:Y:S02]  /*0c10*/  ISETP.NE.AND P2, PT, R22, R26, PT ;  /* 0x0000001a1600720c */ /* 0x002fe40003f45270 */
[----:B0-----:R-:W-:Y:S11]  /*0c20*/  BRA.U !UP0, `(.L_x_7) ;  /* 0x0000000108c87547 */ /* 0x001ff6000b800000 */
[----:B------:R-:W-:-:S07]  /*0c30*/  MOV R27, RZ ;  /* 0x000000ff001b7202 */ /* 0x000fce0000000f00 */
.L_x_8:
[----:B0-----:R-:W0:Y:S01]  /*0c40*/  LDC.64 R18, c[0x0][0x3a0] ;  /* 0x0000e800ff127b82 */ /* 0x001e220000000a00 */
[----:B------:R-:W-:Y:S01]  /*0c50*/  IADD3 R29, PT, PT, R20, R27, RZ ;  /* 0x0000001b141d7210 */ /* 0x000fe20007ffe0ff */
[----:B------:R-:W-:-:S06]  /*0c60*/  IMAD R24, R27, R26, R23 ;  /* 0x0000001a1b187224 */ /* 0x000fcc00078e0217 */
[----:B------:R-:W1:Y:S01]  /*0c70*/  LDC.64 R16, c[0x0][0x380] ;  /* 0x0000e000ff107b82 */ /* 0x000e620000000a00 */
[----:B0-----:R-:W-:-:S05]  /*0c80*/  IMAD.WIDE R18, R24, 0x4, R18 ;  /* 0x0000000418127825 */ /* 0x001fca00078e0212 */
[----:B------:R0:W2:Y:S01]  /*0c90*/  LDG.E R24, desc[UR14][R18.64] ;  /* 0x0000000e12187981 */ /* 0x0000a2000c1e1900 */
[----:B-1----:R-:W-:-:S05]  /*0ca0*/  IMAD.WIDE R16, R29, 0x4, R16 ;  /* 0x000000041d107825 */ /* 0x002fca00078e0210 */
[----:B------:R-:W2:Y:S01]  /*0cb0*/  LDG.E R28, desc[UR14][R16.64] ;  /* 0x0000000e101c7981 */ /* 0x000ea2000c1e1900 */
[----:B0-----:R-:W-:-:S04]  /*0cc0*/  IMAD.WIDE.U32 R18, R26, 0x4, R18 ;  /* 0x000000041a127825 */ /* 0x001fc800078e0012 */
[----:B--2--5:R-:W-:-:S05]  /*0cd0*/  FFMA R25, -R24, R28, R25 ;  /* 0x0000001c18197223 */ /* 0x024fca0000000119 */
[----:B------:R0:W-:Y:S04]  /*0ce0*/  STG.E desc[UR14][R14.64], R25 ;  /* 0x000000190e007986 */ /* 0x0001e8000c10190e */
[----:B------:R-:W2:Y:S04]  /*0cf0*/  LDG.E R24, desc[UR14][R18.64] ;  /* 0x0000000e12187981 */ /* 0x000ea8000c1e1900 */
[----:B------:R-:W2:Y:S02]  /*0d00*/  LDG.E R29, desc[UR14][R16.64+0x4] ;  /* 0x0000040e101d7981 */ /* 0x000ea4000c1e1900 */
[----:B--2---:R-:W-:Y:S01]  /*0d10*/  FFMA R29, -R24, R29, R25 ;  /* 0x0000001d181d7223 */ /* 0x004fe20000000119 */
[----:B0-----:R-:W-:-:S04]  /*0d20*/  IMAD.WIDE.U32 R24, R26, 0x4, R18 ;  /* 0x000000041a187825 */ /* 0x001fc800078e0012 */
        /* <DEDUP_REMOVED lines=27> */
[----:B------:R-:W2:Y:S01]  /*0ee0*/  LDG.E R25, desc[UR14][R16.64+0x1c] ;  /* 0x00001c0e10197981 */ /* 0x000ea2000c1e1900 */
[----:B------:R-:W-:-:S04]  /*0ef0*/  IADD3 R27, PT, PT, R27, 0x8, RZ ;  /* 0x000000081b1b7810 */ /* 0x000fc80007ffe0ff */
[----:B------:R-:W-:Y:S01]  /*0f00*/  ISETP.NE.AND P3, PT, R27, UR11, PT ;  /* 0x0000000b1b007c0c */ /* 0x000fe2000bf65270 */
[----:B--2---:R-:W-:-:S05]  /*0f10*/  FFMA R25, -R18, R25, R24 ;  /* 0x0000001912197223 */ /* 0x004fca0000000118 */
[----:B------:R0:W-:Y:S07]  /*0f20*/  STG.E desc[UR14][R14.64], R25 ;  /* 0x000000190e007986 */ /* 0x0001ee000c10190e */
[----:B------:R-:W-:Y:S05]  /*0f30*/  @P3 BRA `(.L_x_8) ;  /* 0xfffffffc00403947 */ /* 0x000fea000383ffff */
[----:B0-----:R-:W-:-:S07]  /*0f40*/  MOV R24, UR11 ;  /* 0x0000000b00187c02 */ /* 0x001fce0008000f00 */
.L_x_7:
[----:B------:R-:W-:-:S09]  /*0f50*/  UISETP.NE.AND UP0, UPT, UR8, URZ, UPT ;  /* 0x000000ff0800728c */ /* 0x000fd2000bf05270 */
[----:B------:R-:W-:Y:S05]  /*0f60*/  BRA.U !UP0, `(.L_x_9) ;  /* 0x0000000108ec7547 */ /* 0x000fea000b800000 */
[----:B------:R-:W-:Y:S02]  /*0f70*/  UISETP.GE.U32.AND UP0, UPT, UR9, 0x3, UPT ;  /* 0x000000030900788c */ /* 0x000fe4000bf06070 */
[----:B------:R-:W-:-:S07]  /*0f80*/  UISETP.NE.AND UP1, UPT, UR10, URZ, UPT ;  /* 0x000000ff0a00728c */ /* 0x000fce000bf25270 */
[----:B------:R-:W-:Y:S05]  /*0f90*/  BRA.U !UP0, `(.L_x_10) ;  /* 0x0000000108687547 */ /* 0x000fea000b800000 */
[----:B------:R-:W0:Y:S01]  /*0fa0*/  LDC.64 R18, c[0x0][0x3a0] ;  /* 0x0000e800ff127b82 */ /* 0x000e220000000a00 */
[----:B------:R-:W-:Y:S01]  /*0fb0*/  IADD3 R27, PT, PT, R20, R24, RZ ;  /* 0x00000018141b7210 */ /* 0x000fe20007ffe0ff */
[----:B------:R-:W-:-:S06]  /*0fc0*/  IMAD R29, R24, R26, R23 ;  /* 0x0000001a181d7224 */ /* 0x000fcc00078e0217 */
[----:B------:R-:W1:Y:S01]  /*0fd0*/  LDC.64 R16, c[0x0][0x380] ;  /* 0x0000e000ff107b82 */ /* 0x000e620000000a00 */
[----:B0-----:R-:W-:-:S05]  /*0fe0*/  IMAD.WIDE R18, R29, 0x4, R18 ;  /* 0x000000041d127825 */ /* 0x001fca00078e0212 */
[----:B------:R-:W2:Y:S01]  /*0ff0*/  LDG.E R28, desc[UR14][R18.64] ;  /* 0x0000000e121c7981 */ /* 0x000ea2000c1e1900 */
[----:B-1----:R-:W-:-:S05]  /*1000*/  IMAD.WIDE R16, R27, 0x4, R16 ;  /* 0x000000041b107825 */ /* 0x002fca00078e0210 */
[----:B------:R-:W2:Y:S02]  /*1010*/  LDG.E R27, desc[UR14][R16.64] ;  /* 0x0000000e101b7981 */ /* 0x000ea4000c1e1900 */
[----:B--2--5:R-:W-:Y:S01]  /*1020*/  FFMA R25, -R28, R27, R25 ;  /* 0x0000001b1c197223 */ /* 0x024fe20000000119 */
[----:B------:R-:W-:-:S04]  /*1030*/  IMAD.WIDE.U32 R28, R26, 0x4, R18 ;  /* 0x000000041a1c7825 */ /* 0x000fc800078e0012 */
[----:B------:R-:W-:Y:S04]  /*1040*/  STG.E desc[UR14][R14.64], R25 ;  /* 0x000000190e007986 */ /* 0x000fe8000c10190e */
[----:B------:R0:W2:Y:S04]  /*1050*/  LDG.E R27, desc[UR14][R28.64] ;  /* 0x0000000e1c1b7981 */ /* 0x0000a8000c1e1900 */
[----:B------:R-:W2:Y:S01]  /*1060*/  LDG.E R18, desc[UR14][R16.64+0x4] ;  /* 0x0000040e10127981 */ /* 0x000ea2000c1e1900 */
[----:B0-----:R-:W-:-:S04]  /*1070*/  IMAD.WIDE.U32 R28, R26, 0x4, R28 ;  /* 0x000000041a1c7825 */ /* 0x001fc800078e001c */
[----:B--2---:R-:W-:-:S05]  /*1080*/  FFMA R27, -R27, R18, R25 ;  /* 0x000000121b1b7223 */ /* 0x004fca0000000119 */
[----:B------:R0:W-:Y:S04]  /*1090*/  STG.E desc[UR14][R14.64], R27 ;  /* 0x0000001b0e007986 */ /* 0x0001e8000c10190e */
[----:B------:R-:W0:Y:S04]  /*10a0*/  LDG.E R18, desc[UR14][R28.64] ;  /* 0x0000000e1c127981 */ /* 0x000e28000c1e1900 */
[----:B------:R-:W0:Y:S02]  /*10b0*/  LDG.E R19, desc[UR14][R16.64+0x8] ;  /* 0x0000080e10137981 */ /* 0x000e24000c1e1900 */
[----:B0-----:R-:W-:Y:S01]  /*10c0*/  FFMA R27, -R18, R19, R27 ;  /* 0x00000013121b7223 */ /* 0x001fe2000000011b */
[----:B------:R-:W-:-:S04]  /*10d0*/  IMAD.WIDE.U32 R18, R26, 0x4, R28 ;  /* 0x000000041a127825 */ /* 0x000fc800078e001c */
[----:B------:R0:W-:Y:S04]  /*10e0*/  STG.E desc[UR14][R14.64], R27 ;  /* 0x0000001b0e007986 */ /* 0x0001e8000c10190e */
[----:B------:R-:W2:Y:S04]  /*10f0*/  LDG.E R18, desc[UR14][R18.64] ;  /* 0x0000000e12127981 */ /* 0x000ea8000c1e1900 */
[----:B------:R-:W2:Y:S01]  /*1100*/  LDG.E R25, desc[UR14][R16.64+0xc] ;  /* 0x00000c0e10197981 */ /* 0x000ea2000c1e1900 */
[----:B------:R-:W-:Y:S01]  /*1110*/  IADD3 R24, PT, PT, R24, 0x4, RZ ;  /* 0x0000000418187810 */ /* 0x000fe20007ffe0ff */
[----:B--2---:R-:W-:-:S05]  /*1120*/  FFMA R25, -R18, R25, R27 ;  /* 0x0000001912197223 */ /* 0x004fca000000011b */
[----:B------:R0:W-:Y:S02]  /*1130*/  STG.E desc[UR14][R14.64], R25 ;  /* 0x000000190e007986 */ /* 0x0001e4000c10190e */
.L_x_10:
[----:B------:R-:W-:Y:S05]  /*1140*/  BRA.U !UP1, `(.L_x_9) ;  /* 0x0000000109747547 */ /* 0x000fea000b800000 */
[----:B------:R-:W-:-:S06]  /*1150*/  UIADD3 UR4, UPT, UPT, UR10, -0x1, URZ ;  /* 0xffffffff0a047890 */ /* 0x000fcc000fffe0ff */
[----:B------:R-:W-:-:S13]  /*1160*/  ISETP.NE.AND P3, PT, RZ, UR4, PT ;  /* 0x00000004ff007c0c */ /* 0x000fda000bf65270 */
[----:B------:R-:W1:Y:S01]  /*1170*/  @P3 LDC.64 R18, c[0x0][0x3a0] ;  /* 0x0000e800ff123b82 */ /* 0x000e620000000a00 */
[----:B0-----:R-:W-:Y:S01]  /*1180*/  @P3 IADD3 R27, PT, PT, R20, R24, RZ ;  /* 0x00000018141b3210 */ /* 0x001fe20007ffe0ff */
[----:B------:R-:W-:-:S06]  /*1190*/  @P3 IMAD R29, R24, R26, R23 ;  /* 0x0000001a181d3224 */ /* 0x000fcc00078e0217 */
[----:B------:R-:W0:Y:S01]  /*11a0*/  @P3 LDC.64 R16, c[0x0][0x380] ;  /* 0x0000e000ff103b82 */ /* 0x000e220000000a00 */
[----:B-1----:R-:W-:-:S05]  /*11b0*/  @P3 IMAD.WIDE R18, R29, 0x4, R18 ;  /* 0x000000041d123825 */ /* 0x002fca00078e0212 */
[----:B------:R-:W2:Y:S01]  /*11c0*/  @P3 LDG.E R28, desc[UR14][R18.64] ;  /* 0x0000000e121c3981 */ /* 0x000ea2000c1e1900 */
[----:B0-----:R-:W-:-:S05]  /*11d0*/  @P3 IMAD.WIDE R16, R27, 0x4, R16 ;  /* 0x000000041b103825 */ /* 0x001fca00078e0210 */
[----:B------:R-:W2:Y:S01]  /*11e0*/  @P3 LDG.E R27, desc[UR14][R16.64] ;  /* 0x0000000e101b3981 */ /* 0x000ea2000c1e1900 */
[----:B------:R-:W-:Y:S02]  /*11f0*/  ISETP.NE.AND P4, PT, RZ, UR12, PT ;  /* 0x0000000cff007c0c */ /* 0x000fe4000bf85270 */
[----:B------:R-:W-:Y:S01]  /*1200*/  @P3 IADD3 R24, PT, PT, R24, 0x2, RZ ;  /* 0x0000000218183810 */ /* 0x000fe20007ffe0ff */
[----:B--2--5:R-:W-:Y:S01]  /*1210*/  @P3 FFMA R27, -R28, R27, R25 ;  /* 0x0000001b1c1b3223 */ /* 0x024fe20000000119 */
[----:B------:R-:W-:-:S09]  /*1220*/  @P3 IMAD.WIDE.U32 R28, R26, 0x4, R18 ;  /* 0x000000041a1c3825 */ /* 0x000fd200078e0012 */
[----:B------:R-:W0:Y:S01]  /*1230*/  @P4 LDC.64 R18, c[0x0][0x380] ;  /* 0x0000e000ff124b82 */ /* 0x000e220000000a00 */
[----:B------:R1:W-:Y:S04]  /*1240*/  @P3 STG.E desc[UR14][R14.64], R27 ;  /* 0x0000001b0e003986 */ /* 0x0003e8000c10190e */
[----:B------:R-:W2:Y:S04]  /*1250*/  @P3 LDG.E R28, desc[UR14][R28.64] ;  /* 0x0000000e1c1c3981 */ /* 0x000ea8000c1e1900 */
[----:B------:R3:W2:Y:S02]  /*1260*/  @P3 LDG.E R29, desc[UR14][R16.64+0x4] ;  /* 0x0000040e101d3981 */ /* 0x0006a4000c1e1900 */
[----:B---3--:R-:W3:Y:S01]  /*1270*/  @P4 LDC.64 R16, c[0x0][0x3a0] ;  /* 0x0000e800ff104b82 */ /* 0x008ee20000000a00 */
[----:B------:R-:W-:Y:S01]  /*1280*/  @P4 IMAD R26, R24, R26, R23 ;  /* 0x0000001a181a4224 */ /* 0x000fe200078e0217 */
[----:B------:R-:W-:-:S05]  /*1290*/  @P4 IADD3 R23, PT, PT, R20, R24, RZ ;  /* 0x0000001814174210 */ /* 0x000fca0007ffe0ff */
[----:B0-----:R-:W-:-:S04]  /*12a0*/  @P4 IMAD.WIDE R18, R23, 0x4, R18 ;  /* 0x0000000417124825 */ /* 0x001fc800078e0212 */
[----:B---3--:R-:W-:-:S04]  /*12b0*/  @P4 IMAD.WIDE R16, R26, 0x4, R16 ;  /* 0x000000041a104825 */ /* 0x008fc800078e0210 */
[----:B--2---:R-:W-:-:S05]  /*12c0*/  @P3 FFMA R25, -R28, R29, R27 ;  /* 0x0000001d1c193223 */ /* 0x004fca000000011b */
[----:B------:R1:W-:Y:S04]  /*12d0*/  @P3 STG.E desc[UR14][R14.64], R25 ;  /* 0x000000190e003986 */ /* 0x0003e8000c10190e */
[----:B------:R-:W2:Y:S04]  /*12e0*/  @P4 LDG.E R16, desc[UR14][R16.64] ;  /* 0x0000000e10104981 */ /* 0x000ea8000c1e1900 */
[----:B------:R-:W2:Y:S02]  /*12f0*/  @P4 LDG.E R18, desc[UR14][R18.64] ;  /* 0x0000000e12124981 */ /* 0x000ea4000c1e1900 */
[----:B--2---:R-:W-:-:S05]  /*1300*/  @P4 FFMA R23, -R16, R18, R25 ;  /* 0x0000001210174223 */ /* 0x004fca0000000119 */
[----:B------:R1:W-:Y:S02]  /*1310*/  @P4 STG.E desc[UR14][R14.64], R23 ;  /* 0x000000170e004986 */ /* 0x0003e4000c10190e */
.L_x_9:
[----:B------:R-:W-:Y:S05]  /*1320*/  @P2 BRA `(.L_x_11) ;  /* 0xfffffff800142947 */ /* 0x000fea000383ffff */
[----:B------:R-:W-:Y:S05]  /*1330*/  @P1 BRA `(.L_x_12) ;  /* 0xfffffff400cc1947 */ /* 0x000fea000383ffff */
.L_x_6:
[----:B------:R-:W-:Y:S05]  /*1340*/  BSYNC.RECONVERGENT B0 ;  /* 0x0000000000007941 */ /* 0x000fea0003800200 */
.L_x_5:
[----:B------:R-:W-:Y:S01]  /*1350*/  IMAD R4, R4, UR6, RZ ;  /* 0x0000000604047c24 */ /* 0x000fe2000f8e02ff */
[----:B------:R-:W-:-:S06]  /*1360*/  UMOV UR4, URZ ;  /* 0x000000ff00047c82 */ /* 0x000fcc0008000000 */
.L_x_17:
[----:B--234-:R-:W2:Y:S01]  /*1370*/  LDC.64 R6, c[0x0][0x380] ;  /* 0x0000e000ff067b82 */ /* 0x01cea20000000a00 */
[----:B------:R-:W-:Y:S01]  /*1380*/  IADD3 R9, PT, PT, R5, UR4, RZ ;  /* 0x0000000405097c10 */ /* 0x000fe2000fffe0ff */
[----:B------:R-:W-:Y:S01]  /*1390*/  UISETP.GE.U32.AND UP0, UPT, UR7, 0x7, UPT ;  /* 0x000000070700788c */ /* 0x000fe2000bf06070 */
[----:B------:R-:W-:Y:S01]  /*13a0*/  HFMA2 R8, -RZ, RZ, 0, 0 ;  /* 0x00000000ff087431 */ /* 0x000fe200000001ff */
[----:B------:R-:W-:-:S04]  /*13b0*/  MOV R13, RZ ;  /* 0x000000ff000d7202 */ /* 0x000fc80000000f00 */
[----:B------:R-:W3:Y:S01]  /*13c0*/  LDC R2, c[0x0][0x3e0] ;  /* 0x0000f800ff027b82 */ /* 0x000ee20000000800 */
[----:B--2---:R-:W-:Y:S01]  /*13d0*/  IMAD.WIDE R6, R9, 0x4, R6 ;  /* 0x0000000409067825 */ /* 0x004fe200078e0206 */
[----:B------:R-:W-:Y:S01]  /*13e0*/  IADD3 R9, PT, PT, R4, UR4, RZ ;  /* 0x0000000404097c10 */ /* 0x000fe2000fffe0ff */
[----:B------:R-:W-:-:S03]  /*13f0*/  UIADD3 UR4, UPT, UPT, UR4, 0x1, URZ ;  /* 0x0000000104047890 */ /* 0x000fc6000fffe0ff */
[----:B------:R2:W-:Y:S03]  /*1400*/  STG.E desc[UR14][R6.64], RZ ;  /* 0x000000ff06007986 */ /* 0x0005e6000c10190e */
[----:B---3--:R-:W-:Y:S01]  /*1410*/  ISETP.NE.AND P1, PT, R2, UR4, PT ;  /* 0x0000000402007c0c */ /* 0x008fe2000bf25270 */
[----:B------:R-:W-:-:S12]  /*1420*/  BRA.U !UP0, `(.L_x_13) ;  /* 0x0000000108cc7547 */ /* 0x000fd8000b800000 */
[----:B------:R-:W-:Y:S01]  /*1430*/  MOV R13, RZ ;  /* 0x000000ff000d7202 */ /* 0x000fe20000000f00 */
[----:B------:R-:W-:-:S06]  /*1440*/  UMOV UR5, URZ ;  /* 0x000000ff00057c82 */ /* 0x000fcc0008000000 */
.L_x_14:
[----:B01----:R-:W0:Y:S01]  /*1450*/  LDC.64 R14, c[0x0][0x398] ;  /* 0x0000e600ff0e7b82 */ /* 0x003e220000000a00 */
[----:B------:R-:W-:Y:S01]  /*1460*/  IADD3 R19, PT, PT, R5, UR5, RZ ;  /* 0x0000000505137c10 */ /* 0x000fe2000fffe0ff */
[----:B------:R-:W-:-:S06]  /*1470*/  IMAD R17, R2, UR5, R9 ;  /* 0x0000000502117c24 */ /* 0x000fcc000f8e0209 */
[----:B------:R-:W1:Y:S01]  /*1480*/  LDC.64 R10, c[0x0][0x390] ;  /* 0x0000e400ff0a7b82 */ /* 0x000e620000000a00 */
[----:B0-----:R-:W-:-:S05]  /*1490*/  IMAD.WIDE R14, R17, 0x4, R14 ;  /* 0x00000004110e7825 */ /* 0x001fca00078e020e */
[----:B------:R-:W3:Y:S01]  /*14a0*/  LDG.E R8, desc[UR14][R14.64] ;  /* 0x0000000e0e087981 */ /* 0x000ee2000c1e1900 */
[----:B-1----:R-:W-:-:S05]  /*14b0*/  IMAD.WIDE R10, R19, 0x4, R10 ;  /* 0x00000004130a7825 */ /* 0x002fca00078e020a */
[----:B------:R-:W3:Y:S02]  /*14c0*/  LDG.E R12, desc[UR14][R10.64] ;  /* 0x0000000e0a0c7981 */ /* 0x000ee4000c1e1900 */
[----:B---3--:R-:W-:Y:S01]  /*14d0*/  FFMA R19, R8, R12, R13 ;  /* 0x0000000c08137223 */ /* 0x008fe2000000000d */
[----:B----4-:R-:W-:-:S04]  /*14e0*/  IMAD.WIDE.U32 R12, R2, 0x4, R14 ;  /* 0x00000004020c7825 */ /* 0x010fc800078e000e */
[----:B------:R0:W-:Y:S04]  /*14f0*/  STG.E desc[UR14][R6.64], R19 ;  /* 0x0000001306007986 */ /* 0x0001e8000c10190e */
[----:B------:R-:W3:Y:S04]  /*1500*/  LDG.E R8, desc[UR14][R12.64] ;  /* 0x0000000e0c087981 */ /* 0x000ee8000c1e1900 */
[----:B------:R-:W3:Y:S02]  /*1510*/  LDG.E R16, desc[UR14][R10.64+0x4] ;  /* 0x0000040e0a107981 */ /* 0x000ee4000c1e1900 */
[----:B---3--:R-:W-:Y:S01]  /*1520*/  FFMA R21, R8, R16, R19 ;  /* 0x0000001008157223 */ /* 0x008fe20000000013 */
[----:B------:R-:W-:-:S04]  /*1530*/  IMAD.WIDE.U32 R16, R2, 0x4, R12 ;  /* 0x0000000402107825 */ /* 0x000fc800078e000c */
[----:B------:R1:W-:Y:S04]  /*1540*/  STG.E desc[UR14][R6.64], R21 ;  /* 0x0000001506007986 */ /* 0x0003e8000c10190e */
[----:B------:R-:W3:Y:S04]  /*1550*/  LDG.E R8, desc[UR14][R16.64] ;  /* 0x0000000e10087981 */ /* 0x000ee8000c1e1900 */
[----:B------:R-:W3:Y:S02]  /*1560*/  LDG.E R14, desc[UR14][R10.64+0x8] ;  /* 0x0000080e0a0e7981 */ /* 0x000ee4000c1e1900 */
[----:B---3--:R-:W-:Y:S01]  /*1570*/  FFMA R23, R8, R14, R21 ;  /* 0x0000000e08177223 */ /* 0x008fe20000000015 */
[----:B------:R-:W-:-:S04]  /*1580*/  IMAD.WIDE.U32 R14, R2, 0x4, R16 ;  /* 0x00000004020e7825 */ /* 0x000fc800078e0010 */
[----:B------:R3:W-:Y:S04]  /*1590*/  STG.E desc[UR14][R6.64], R23 ;  /* 0x0000001706007986 */ /* 0x0007e8000c10190e */
[----:B------:R-:W0:Y:S04]  /*15a0*/  LDG.E R8, desc[UR14][R14.64] ;  /* 0x0000000e0e087981 */ /* 0x000e28000c1e1900 */
[----:B------:R-:W0:Y:S02]  /*15b0*/  LDG.E R12, desc[UR14][R10.64+0xc] ;  /* 0x00000c0e0a0c7981 */ /* 0x000e24000c1e1900 */
[----:B0-----:R-:W-:Y:S01]  /*15c0*/  FFMA R19, R8, R12, R23 ;  /* 0x0000000c08137223 */ /* 0x001fe20000000017 */
[----:B------:R-:W-:-:S04]  /*15d0*/  IMAD.WIDE.U32 R12, R2, 0x4, R14 ;  /* 0x00000004020c7825 */ /* 0x000fc800078e000e */
[----:B------:R0:W-:Y:S04]  /*15e0*/  STG.E desc[UR14][R6.64], R19 ;  /* 0x0000001306007986 */ /* 0x0001e8000c10190e */
[----:B------:R-:W1:Y:S04]  /*15f0*/  LDG.E R8, desc[UR14][R12.64] ;  /* 0x0000000e0c087981 */ /* 0x000e68000c1e1900 */
[----:B------:R-:W1:Y:S02]  /*1600*/  LDG.E R16, desc[UR14][R10.64+0x10] ;  /* 0x0000100e0a107981 */ /* 0x000e64000c1e1900 */
[----:B-1----:R-:W-:Y:S01]  /*1610*/  FFMA R21, R8, R16, R19 ;  /* 0x0000001008157223 */ /* 0x002fe20000000013 */
[----:B------:R-:W-:-:S04]  /*1620*/  IMAD.WIDE.U32 R16, R2, 0x4, R12 ;  /* 0x0000000402107825 */ /* 0x000fc800078e000c */
[----:B------:R4:W-:Y:S04]  /*1630*/  STG.E desc[UR14][R6.64], R21 ;  /* 0x0000001506007986 */ /* 0x0009e8000c10190e */
[----:B------:R-:W3:Y:S04]  /*1640*/  LDG.E R8, desc[UR14][R16.64] ;  /* 0x0000000e10087981 */ /* 0x000ee8000c1e1900 */
[----:B------:R-:W3:Y:S02]  /*1650*/  LDG.E R14, desc[UR14][R10.64+0x14] ;  /* 0x0000140e0a0e7981 */ /* 0x000ee4000c1e1900 */
[----:B---3--:R-:W-:Y:S01]  /*1660*/  FFMA R23, R8, R14, R21 ;  /* 0x0000000e08177223 */ /* 0x008fe20000000015 */
[----:B------:R-:W-:-:S04]  /*1670*/  IMAD.WIDE.U32 R14, R2, 0x4, R16 ;  /* 0x00000004020e7825 */ /* 0x000fc800078e0010 */
[----:B------:R4:W-:Y:S04]  /*1680*/  STG.E desc[UR14][R6.64], R23 ;  /* 0x0000001706007986 */ /* 0x0009e8000c10190e */
[----:B------:R-:W3:Y:S04]  /*1690*/  LDG.E R8, desc[UR14][R14.64] ;  /* 0x0000000e0e087981 */ /* 0x000ee8000c1e1900 */
[----:B------:R-:W3:Y:S01]  /*16a0*/  LDG.E R12, desc[UR14][R10.64+0x18] ;  /* 0x0000180e0a0c7981 */ /* 0x000ee2000c1e1900 */
[----:B0-----:R-:W-:-:S04]  /*16b0*/  IMAD.WIDE.U32 R18, R2, 0x4, R14 ;  /* 0x0000000402127825 */ /* 0x001fc800078e000e */
[----:B---3-5:R-:W-:-:S05]  /*16c0*/  FFMA R25, R8, R12, R23 ;  /* 0x0000000c08197223 */ /* 0x028fca0000000017 */
[----:B------:R4:W-:Y:S04]  /*16d0*/  STG.E desc[UR14][R6.64], R25 ;  /* 0x0000001906007986 */ /* 0x0009e8000c10190e */
[----:B------:R-:W3:Y:S04]  /*16e0*/  LDG.E R18, desc[UR14][R18.64] ;  /* 0x0000000e12127981 */ /* 0x000ee8000c1e1900 */
[----:B------:R-:W3:Y:S01]  /*16f0*/  LDG.E R13, desc[UR14][R10.64+0x1c] ;  /* 0x00001c0e0a0d7981 */ /* 0x000ee2000c1e1900 */
[----:B------:R-:W-:-:S04]  /*1700*/  UIADD3 UR5, UPT, UPT, UR5, 0x8, URZ ;  /* 0x0000000805057890 */ /* 0x000fc8000fffe0ff */
[----:B------:R-:W-:Y:S01]  /*1710*/  UISETP.NE.AND UP0, UPT, UR5, UR11, UPT ;  /* 0x0000000b0500728c */ /* 0x000fe2000bf05270 */
[----:B---3--:R-:W-:-:S05]  /*1720*/  FFMA R13, R18, R13, R25 ;  /* 0x0000000d120d7223 */ /* 0x008fca0000000019 */
[----:B------:R4:W-:Y:S03]  /*1730*/  STG.E desc[UR14][R6.64], R13 ;  /* 0x0000000d06007986 */ /* 0x0009e6000c10190e */
[----:B------:R-:W-:Y:S05]  /*1740*/  BRA.U UP0, `(.L_x_14) ;  /* 0xfffffffd00407547 */ /* 0x000fea000b83ffff */
[----:B------:R-:W-:-:S07]  /*1750*/  MOV R8, UR11 ;  /* 0x0000000b00087c02 */ /* 0x000fce0008000f00 */
.L_x_13:
[----:B------:R-:W-:-:S09]  /*1760*/  UISETP.NE.AND UP0, UPT, UR8, URZ, UPT ;  /* 0x000000ff0800728c */ /* 0x000fd2000bf05270 */
[----:B------:R-:W-:Y:S05]  /*1770*/  BRA.U !UP0, `(.L_x_15) ;  /* 0x0000000108ec7547 */ /* 0x000fea000b800000 */
[----:B------:R-:W-:Y:S02]  /*1780*/  UISETP.GE.U32.AND UP0, UPT, UR9, 0x3, UPT ;  /* 0x000000030900788c */ /* 0x000fe4000bf06070 */
[----:B------:R-:W-:-:S07]  /*1790*/  UISETP.NE.AND UP1, UPT, UR10, URZ, UPT ;  /* 0x000000ff0a00728c */ /* 0x000fce000bf25270 */
[----:B------:R-:W-:Y:S05]  /*17a0*/  BRA.U !UP0, `(.L_x_16) ;  /* 0x0000000108687547 */ /* 0x000fea000b800000 */
[----:B01----:R-:W0:Y:S01]  /*17b0*/  LDC.64 R14, c[0x0][0x398] ;  /* 0x0000e600ff0e7b82 */ /* 0x003e220000000a00 */
[----:B------:R-:W-:Y:S01]  /*17c0*/  IADD3 R19, PT, PT, R5, R8, RZ ;  /* 0x0000000805137210 */ /* 0x000fe20007ffe0ff */
[----:B------:R-:W-:-:S06]  /*17d0*/  IMAD R17, R8, R2, R9 ;  /* 0x0000000208117224 */ /* 0x000fcc00078e0209 */
        /* <DEDUP_REMOVED lines=8> */
[----:B------:R-:W4:Y:S04]  /*1860*/  LDG.E R16, desc[UR14][R12.64] ;  /* 0x0000000e0c107981 */ /* 0x000f28000c1e1900 */
[----:B------:R-:W4:Y:S02]  /*1870*/  LDG.E R17, desc[UR14][R10.64+0x4] ;  /* 0x0000040e0a117981 */ /* 0x000f24000c1e1900 */
[----:B----4-:R-:W-:Y:S01]  /*1880*/  FFMA R21, R16, R17, R19 ;  /* 0x0000001110157223 */ /* 0x010fe20000000013 */
[----:B------:R-:W-:-:S04]  /*1890*/  IMAD.WIDE.U32 R16, R2, 0x4, R12 ;  /* 0x0000000402107825 */ /* 0x000fc800078e000c */
[----:B------:R3:W-:Y:S04]  /*18a0*/  STG.E desc[UR14][R6.64], R21 ;  /* 0x0000001506007986 */ /* 0x0007e8000c10190e */
[----:B------:R-:W4:Y:S04]  /*18b0*/  LDG.E R18, desc[UR14][R16.64] ;  /* 0x0000000e10127981 */ /* 0x000f28000c1e1900 */
[----:B------:R-:W4:Y:S02]  /*18c0*/  LDG.E R14, desc[UR14][R10.64+0x8] ;  /* 0x0000080e0a0e7981 */ /* 0x000f24000c1e1900 */
[----:B----4-:R-:W-:Y:S01]  /*18d0*/  FFMA R23, R18, R14, R21 ;  /* 0x0000000e12177223 */ /* 0x010fe20000000015 */
[----:B------:R-:W-:-:S04]  /*18e0*/  IMAD.WIDE.U32 R14, R2, 0x4, R16 ;  /* 0x00000004020e7825 */ /* 0x000fc800078e0010 */
[----:B------:R3:W-:Y:S04]  /*18f0*/  STG.E desc[UR14][R6.64], R23 ;  /* 0x0000001706007986 */ /* 0x0007e8000c10190e */
[----:B------:R-:W4:Y:S04]  /*1900*/  LDG.E R14, desc[UR14][R14.64] ;  /* 0x0000000e0e0e7981 */ /* 0x000f28000c1e1900 */
[----:B------:R-:W4:Y:S01]  /*1910*/  LDG.E R13, desc[UR14][R10.64+0xc] ;  /* 0x00000c0e0a0d7981 */ /* 0x000f22000c1e1900 */
[----:B------:R-:W-:Y:S01]  /*1920*/  IADD3 R8, PT, PT, R8, 0x4, RZ ;  /* 0x0000000408087810 */ /* 0x000fe20007ffe0ff */
[----:B----4-:R-:W-:-:S05]  /*1930*/  FFMA R13, R14, R13, R23 ;  /* 0x0000000d0e0d7223 */ /* 0x010fca0000000017 */
[----:B------:R3:W-:Y:S02]  /*1940*/  STG.E desc[UR14][R6.64], R13 ;  /* 0x0000000d06007986 */ /* 0x0007e4000c10190e */
.L_x_16:
[----:B------:R-:W-:Y:S05]  /*1950*/  BRA.U !UP1, `(.L_x_15) ;  /* 0x0000000109747547 */ /* 0x000fea000b800000 */
[----:B------:R-:W-:Y:S01]  /*1960*/  UIADD3 UR5, UPT, UPT, UR10, -0x1, URZ ;  /* 0xffffffff0a057890 */ /* 0x000fe2000fffe0ff */
[----:B01----:R-:W0:Y:S05]  /*1970*/  LDC.64 R14, c[0x0][0x398] ;  /* 0x0000e600ff0e7b82 */ /* 0x003e2a0000000a00 */
[----:B------:R-:W-:-:S03]  /*1980*/  ISETP.NE.AND P2, PT, RZ, UR5, PT ;  /* 0x00000005ff007c0c */ /* 0x000fc6000bf45270 */
[----:B------:R-:W1:Y:S10]  /*1990*/  LDC.64 R10, c[0x0][0x390] ;  /* 0x0000e400ff0a7b82 */ /* 0x000e740000000a00 */
[----:B---3--:R-:W-:Y:S01]  /*19a0*/  @P2 IADD3 R19, PT, PT, R5, R8, RZ ;  /* 0x0000000805132210 */ /* 0x008fe20007ffe0ff */
[----:B------:R-:W-:-:S04]  /*19b0*/  @P2 IMAD R17, R8, R2, R9 ;  /* 0x0000000208112224 */ /* 0x000fc800078e0209 */
[----:B0-----:R-:W-:-:S05]  /*19c0*/  @P2 IMAD.WIDE R14, R17, 0x4, R14 ;  /* 0x00000004110e2825 */ /* 0x001fca00078e020e */
[----:B------:R-:W3:Y:S01]  /*19d0*/  @P2 LDG.E R12, desc[UR14][R14.64] ;  /* 0x0000000e0e0c2981 */ /* 0x000ee2000c1e1900 */
[----:B-1----:R-:W-:Y:S02]  /*19e0*/  @P2 IMAD.WIDE R10, R19, 0x4, R10 ;  /* 0x00000004130a2825 */ /* 0x002fe400078e020a */
[----:B------:R-:W0:Y:S03]  /*19f0*/  LDC.64 R18, c[0x0][0x398] ;  /* 0x0000e600ff127b82 */ /* 0x000e260000000a00 */
[----:B------:R-:W3:Y:S01]  /*1a00*/  @P2 LDG.E R16, desc[UR14][R10.64] ;  /* 0x0000000e0a102981 */ /* 0x000ee2000c1e1900 */
[----:B----4-:R-:W-:Y:S01]  /*1a10*/  @P2 IMAD.WIDE.U32 R20, R2, 0x4, R14 ;  /* 0x0000000402142825 */ /* 0x010fe200078e000e */
[----:B------:R-:W-:-:S03]  /*1a20*/  ISETP.NE.AND P3, PT, RZ, UR12, PT ;  /* 0x0000000cff007c0c */ /* 0x000fc6000bf65270 */
[----:B---3--:R-:W-:Y:S02]  /*1a30*/  @P2 FFMA R23, R12, R16, R13 ;  /* 0x000000100c172223 */ /* 0x008fe4000000000d */
[----:B------:R-:W1:Y:S03]  /*1a40*/  LDC.64 R16, c[0x0][0x390] ;  /* 0x0000e400ff107b82 */ /* 0x000e660000000a00 */
[----:B------:R3:W-:Y:S04]  /*1a50*/  @P2 STG.E desc[UR14][R6.64], R23 ;  /* 0x0000001706002986 */ /* 0x0007e8000c10190e */
[----:B------:R-:W4:Y:S04]  /*1a60*/  @P2 LDG.E R20, desc[UR14][R20.64] ;  /* 0x0000000e14142981 */ /* 0x000f28000c1e1900 */
[----:B------:R-:W4:Y:S01]  /*1a70*/  @P2 LDG.E R12, desc[UR14][R10.64+0x4] ;  /* 0x0000040e0a0c2981 */ /* 0x000f22000c1e1900 */
[----:B------:R-:W-:-:S04]  /*1a80*/  @P2 IADD3 R8, PT, PT, R8, 0x2, RZ ;  /* 0x0000000208082810 */ /* 0x000fc80007ffe0ff */
[----:B------:R-:W-:Y:S01]  /*1a90*/  @P3 IADD3 R15, PT, PT, R5, R8, RZ ;  /* 0x00000008050f3210 */ /* 0x000fe20007ffe0ff */
[----:B------:R-:W-:-:S04]  /*1aa0*/  @P3 IMAD R9, R8, R2, R9 ;  /* 0x0000000208093224 */ /* 0x000fc800078e0209 */
[----:B0-----:R-:W-:-:S04]  /*1ab0*/  @P3 IMAD.WIDE R18, R9, 0x4, R18 ;  /* 0x0000000409123825 */ /* 0x001fc800078e0212 */
[----:B-1----:R-:W-:-:S04]  /*1ac0*/  @P3 IMAD.WIDE R16, R15, 0x4, R16 ;  /* 0x000000040f103825 */ /* 0x002fc800078e0210 */
[----:B----4-:R-:W-:-:S05]  /*1ad0*/  @P2 FFMA R13, R20, R12, R23 ;  /* 0x0000000c140d2223 */ /* 0x010fca0000000017 */
[----:B------:R3:W-:Y:S04]  /*1ae0*/  @P2 STG.E desc[UR14][R6.64], R13 ;  /* 0x0000000d06002986 */ /* 0x0007e8000c10190e */
[----:B------:R-:W4:Y:S04]  /*1af0*/  @P3 LDG.E R18, desc[UR14][R18.64] ;  /* 0x0000000e12123981 */ /* 0x000f28000c1e1900 */
[----:B------:R-:W4:Y:S02]  /*1b00*/  @P3 LDG.E R16, desc[UR14][R16.64] ;  /* 0x0000000e10103981 */ /* 0x000f24000c1e1900 */
[----:B----4-:R-:W-:-:S05]  /*1b10*/  @P3 FFMA R9, R18, R16, R13 ;  /* 0x0000001012093223 */ /* 0x010fca000000000d */
[----:B------:R3:W-:Y:S02]  /*1b20*/  @P3 STG.E desc[UR14][R6.64], R9 ;  /* 0x0000000906003986 */ /* 0x0007e4000c10190e */
.L_x_15:
[----:B------:R-:W-:Y:S05]  /*1b30*/  @P1 BRA `(.L_x_17) ;  /* 0xfffffff8000c1947 */ /* 0x000fea000383ffff */
[----:B------:R-:W-:Y:S05]  /*1b40*/  @!P0 BRA `(.L_x_18) ;  /* 0xffffffe400848947 */ /* 0x000fea000383ffff */
[----:B------:R-:W-:Y:S05]  /*1b50*/  EXIT ;  /* 0x000000000000794d */ /* 0x000fea0003800000 */
.L_x_19:
[----:B------:R-:W-:-:S00]  /*1b60*/  BRA `(.L_x_19) ;  /* 0xfffffffc00fc7947 */ /* 0x000fc0000383ffff */
[----:B------:R-:W-:-:S00]  /*1b70*/  NOP ;  /* 0x0000000000007918 */ /* 0x000fc00000000000 */
        /* <DEDUP_REMOVED lines=8> */
.L_x_87:


//--------------------- .text._Z23gpuTemplateApplyInverseIdEvPT_S1_S1_S1_S1_PiS2_S2_S2_S2_S2_S2_iiiii --------------------------
	.section	.text._Z23gpuTemplateApplyInverseIdEvPT_S1_S1_S1_S1_PiS2_S2_S2_S2_S2_S2_iiiii,"ax",@progbits
	.align	128
        .global         _Z23gpuTemplateApplyInverseIdEvPT_S1_S1_S1_S1_PiS2_S2_S2_S2_S2_S2_iiiii
        .type           _Z23gpuTemplateApplyInverseIdEvPT_S1_S1_S1_S1_PiS2_S2_S2_S2_S2_S2_iiiii,@function
        .size           _Z23gpuTemplateApplyInverseIdEvPT_S1_S1_S1_S1_PiS2_S2_S2_S2_S2_S2_iiiii,(.L_x_88 - _Z23gpuTemplateApplyInverseIdEvPT_S1_S1_S1_S1_PiS2_S2_S2_S2_S2_S2_iiiii)
        .other          _Z23gpuTemplateApplyInverseIdEvPT_S1_S1_S1_S1_PiS2_S2_S2_S2_S2_S2_iiiii,@"STO_CUDA_ENTRY STV_DEFAULT"
_Z23gpuTemplateApplyInverseIdEvPT_S1_S1_S1_S1_PiS2_S2_S2_S2_S2_S2_iiiii:
.text._Z23gpuTemplateApplyInverseIdEvPT_S1_S1_S1_S1_PiS2_S2_S2_S2_S2_S2_iiiii:
[----:B------:R-:W-:Y:S01]  /*0000*/  LDC R1, c[0x0][0x37c] ;  /* 0x0000df00ff017b82 */ /* 0x000fe20000000800 */
[----:B------:R-:W0:Y:S01]  /*0010*/  S2R R0, SR_TID.X ;  /* 0x0000000000007919 */ /* 0x000e220000002100 */
[----:B------:R-:W1:Y:S06]  /*0020*/  LDCU UR5, c[0x0][0x360] ;  /* 0x00006c00ff0577ac */ /* 0x000e6c0008000800 */
[----:B------:R-:W0:Y:S01]  /*0030*/  S2UR UR4, SR_CTAID.X ;  /* 0x00000000000479c3 */ /* 0x000e220000002500 */
[----:B------:R-:W2:Y:S07]  /*0040*/  LDCU UR6, c[0x0][0x3f0] ;  /* 0x00007e00ff0677ac */ /* 0x000eae0008000800 */
[----:B------:R-:W0:Y:S02]  /*0050*/  LDC R3, c[0x0][0x360] ;  /* 0x0000d800ff037b82 */ /* 0x000e240000000800 */
[----:B0-----:R-:W-:-:S05]  /*0060*/  IMAD R0, R3, UR4, R0 ;  /* 0x0000000403007c24 */ /* 0x001fca000f8e0200 */
[----:B--2---:R-:W-:-:S13]  /*0070*/  ISETP.GE.AND P0, PT, R0, UR6, PT ;  /* 0x0000000600007c0c */ /* 0x004fda000bf06270 */
[----:B-1----:R-:W-:Y:S05]  /*0080*/  @P0 EXIT ;  /* 0x000000000000094d */ /* 0x002fea0003800000 */
[----:B------:R-:W0:Y:S02]  /*0090*/  LDCU UR10, c[0x0][0x3e0] ;  /* 0x00007c00ff0a77ac */ /* 0x000e240008000800 */
[----:B0-----:R-:W-:-:S06]  /*00a0*/  UISETP.GE.AND UP0, UPT, UR10, 0x1, UPT ;  /* 0x000000010a00788c */ /* 0x001fcc000bf06270 */
[----:B------:R-:W-:-:S13]  /*00b0*/  PLOP3.LUT P0, PT, PT, PT, UP0, 0x80, 0x8 ;  /* 0x000000000008781c */ /* 0x000fda0003f0f008 */
[----:B------:R-:W-:Y:S05]  /*00c0*/  @!P0 EXIT ;  /* 0x000000000000894d */ /* 0x000fea0003800000 */
[----:B------:R-:W0:Y:S01]  /*00d0*/  LDCU UR9, c[0x0][0x370] ;  /* 0x00006e00ff0977ac */ /* 0x000e220008000800 */
[----:B------:R-:W-:Y:S01]  /*00e0*/  BSSY.RECONVERGENT B0, `(.L_x_20) ;  /* 0x00001ae000007945 */ /* 0x000fe20003800200 */
[----:B------:R-:W1:Y:S01]  /*00f0*/  LDCU UR4, c[0x0][0x3ec] ;  /* 0x00007d80ff0477ac */ /* 0x000e620008000800 */
[----:B------:R-:W1:Y:S01]  /*0100*/  LDCU.64 UR6, c[0x0][0x3b0] ;  /* 0x00007600ff0677ac */ /* 0x000e620008000a00 */
[----:B------:R-:W-:Y:S02]  /*0110*/  ULOP3.LUT UR13, UR10, 0x7, URZ, 0xc0, !UPT ;  /* 0x000000070a0d7892 */ /* 0x000fe4000f8ec0ff */
[----:B------:R-:W-:Y:S02]  /*0120*/  ULOP3.LUT UR15, UR10, 0x3, URZ, 0xc0, !UPT ;  /* 0x000000030a0f7892 */ /* 0x000fe4000f8ec0ff */
[----:B------:R-:W-:Y:S02]  /*0130*/  UIADD3 UR11, UPT, UPT, UR10, -0x1, URZ ;  /* 0xffffffff0a0b7890 */ /* 0x000fe4000fffe0ff */
[----:B------:R-:W-:-:S02]  /*0140*/  ULOP3.LUT UR12, UR10, 0xf, URZ, 0xc0, !UPT ;  /* 0x0000000f0a0c7892 */ /* 0x000fc4000f8ec0ff */
[----:B------:R-:W-:Y:S02]  /*0150*/  ULOP3.LUT UR17, UR10, 0x7ffffff0, URZ, 0xc0, !UPT ;  /* 0x7ffffff00a117892 */ /* 0x000fe4000f8ec0ff */
[----:B------:R-:W-:Y:S02]  /*0160*/  ULOP3.LUT UR8, UR10, 0x7ffffff8, URZ, 0xc0, !UPT ;  /* 0x7ffffff80a087892 */ /* 0x000fe4000f8ec0ff */
[----:B------:R-:W-:Y:S01]  /*0170*/  ULOP3.LUT UR18, UR10, 0x1, URZ, 0xc0, !UPT ;  /* 0x000000010a127892 */ /* 0x000fe2000f8ec0ff */
[----:B------:R-:W2:Y:S01]  /*0180*/  LDCU.64 UR20, c[0x0][0x358] ;  /* 0x00006b00ff1477ac */ /* 0x000ea20008000a00 */
[----:B------:R-:W-:Y:S02]  /*0190*/  UIMAD UR10, UR10, UR10, URZ ;  /* 0x0000000a0a0a72a4 */ /* 0x000fe4000f8e02ff */
[----:B------:R-:W-:Y:S02]  /*01a0*/  UIADD3 UR14, UPT, UPT, UR13, -0x1, URZ ;  /* 0xffffffff0d0e7890 */ /* 0x000fe4000fffe0ff */
[----:B------:R-:W-:-:S02]  /*01b0*/  UIADD3 UR16, UPT, UPT, UR15, -0x1, URZ ;  /* 0xffffffff0f107890 */ /* 0x000fc4000fffe0ff */
[----:B0-----:R-:W-:Y:S02]  /*01c0*/  UIMAD UR9, UR5, UR9, URZ ;  /* 0x00000009050972a4 */ /* 0x001fe4000f8e02ff */
[----:B-1----:R-:W-:-:S12]  /*01d0*/  UIMAD.WIDE UR6, UR4, 0x4, UR6 ;  /* 0x00000004040678a5 */ /* 0x002fd8000f8e0206 */
.L_x_39:
[----:B------:R-:W-:Y:S01]  /*01e0*/  MOV R5, UR7 ;  /* 0x0000000700057c02 */ /* 0x000fe20008000f00 */
[----:B0---4-:R-:W0:Y:S01]  /*01f0*/  LDC.64 R12, c[0x0][0x3c0] ;  /* 0x0000f000ff0c7b82 */ /* 0x011e220000000a00 */
[----:B------:R-:W-:Y:S01]  /*0200*/  MOV R4, UR6 ;  /* 0x0000000600047c02 */ /* 0x000fe20008000f00 */
[----:B-1----:R-:W1:Y:S04]  /*0210*/  LDCU UR4, c[0x0][0x3e8] ;  /* 0x00007d00ff0477ac */ /* 0x002e680008000800 */
[----:B--2---:R-:W2:Y:S01]  /*0220*/  LDG.E R5, desc[UR20][R4.64] ;  /* 0x0000001404057981 */ /* 0x004ea2000c1e1900 */
[----:B---3--:R-:W3:Y:S01]  /*0230*/  LDCU UR5, c[0x0][0x3f0] ;  /* 0x00007e00ff0577ac */ /* 0x008ee20008000800 */
[----:B------:R-:W4:Y:S08]  /*0240*/  LDC.64 R6, c[0x0][0x3b8] ;  /* 0x0000ee00ff067b82 */ /* 0x000f300000000a00 */
[----:B-----5:R-:W5:Y:S01]  /*0250*/  LDC R10, c[0x0][0x3e0] ;  /* 0x0000f800ff0a7b82 */ /* 0x020f620000000800 */
[----:B--2---:R-:W-:-:S05]  /*0260*/  IADD3 R3, PT, PT, R5, R0, RZ ;  /* 0x0000000005037210 */ /* 0x004fca0007ffe0ff */
[----:B0-----:R-:W-:-:S04]  /*0270*/  IMAD.WIDE R12, R3, 0x4, R12 ;  /* 0x00000004030c7825 */ /* 0x001fc800078e020c */
[----:B----4-:R-:W-:Y:S01]  /*0280*/  IMAD.WIDE R6, R3, 0x4, R6 ;  /* 0x0000000403067825 */ /* 0x010fe200078e0206 */
[----:B------:R-:W1:Y:S04]  /*0290*/  LDG.E R8, desc[UR20][R12.64] ;  /* 0x000000140c087981 */ /* 0x000e68000c1e1900 */
[----:B------:R-:W2:Y:S01]  /*02a0*/  LDG.E R2, desc[UR20][R6.64] ;  /* 0x0000001406027981 */ /* 0x000ea2000c1e1900 */
[----:B------:R-:W-:Y:S01]  /*02b0*/  UISETP.GE.U32.AND UP0, UPT, UR11, 0xf, UPT ;  /* 0x0000000f0b00788c */ /* 0x000fe2000bf06070 */
[----:B------:R-:W-:Y:S01]  /*02c0*/  IADD3 R0, PT, PT, R0, UR9, RZ ;  /* 0x0000000900007c10 */ /* 0x000fe2000fffe0ff */
[----:B------:R-:W-:-:S03]  /*02d0*/  HFMA2 R5, -RZ, RZ, 0, 0 ;  /* 0x00000000ff057431 */ /* 0x000fc600000001ff */
[----:B---3--:R-:W-:Y:S01]  /*02e0*/  ISETP.GE.AND P0, PT, R0, UR5, PT ;  /* 0x0000000500007c0c */ /* 0x008fe2000bf06270 */
[----:B-1----:R-:W-:-:S05]  /*02f0*/  IMAD R9, R8, UR4, RZ ;  /* 0x0000000408097c24 */ /* 0x002fca000f8e02ff */
[----:B--2---:R-:W-:-:S05]  /*0300*/  IADD3 R3, PT, PT, R2, R9, RZ ;  /* 0x0000000902037210 */ /* 0x004fca0007ffe0ff */
[----:B-----5:R-:W-:Y:S01]  /*0310*/  IMAD R4, R3, R10, RZ ;  /* 0x0000000a03047224 */ /* 0x020fe200078e02ff */
[----:B------:R-:W-:Y:S06]  /*0320*/  BRA.U !UP0, `(.L_x_21) ;  /* 0x0000000108b07547 */ /* 0x000fec000b800000 */
[----:B------:R-:W-:Y:S01]  /*0330*/  UIADD3 UR4, UPT, UPT, -UR17, URZ, URZ ;  /* 0x000000ff11047290 */ /* 0x000fe2000fffe1ff */
[----:B------:R-:W-:-:S05]  /*0340*/  MOV R5, R4 ;  /* 0x0000000400057202 */ /* 0x000fca0000000f00 */
[----:B------:R-:W-:-:S07]  /*0350*/  MOV R11, UR4 ;  /* 0x00000004000b7c02 */ /* 0x000fce0008000f00 */
.L_x_22:
[----:B------:R-:W0:Y:S08]  /*0360*/  LDC.64 R12, c[0x0][0x388] ;  /* 0x0000e200ff0c7b82 */ /* 0x000e300000000a00 */
[----:B----4-:R-:W1:Y:S01]  /*0370*/  LDC.64 R6, c[0x0][0x390] ;  /* 0x0000e400ff067b82 */ /* 0x010e620000000a00 */
[----:B0-----:R-:W-:-:S05]  /*0380*/  IMAD.WIDE R12, R5, 0x8, R12 ;  /* 0x00000008050c7825 */ /* 0x001fca00078e020c */
[----:B------:R-:W2:Y:S01]  /*0390*/  LDG.E.64 R14, desc[UR20][R12.64] ;  /* 0x000000140c0e7981 */ /* 0x000ea2000c1e1b00 */
[----:B-1----:R-:W-:-:S05]  /*03a0*/  IMAD.WIDE R6, R5, 0x8, R6 ;  /* 0x0000000805067825 */ /* 0x002fca00078e0206 */
[----:B--2---:R0:W-:Y:S04]  /*03b0*/  STG.E.64 desc[UR20][R6.64], R14 ;  /* 0x0000000e06007986 */ /* 0x0041e8000c101b14 */
[----:B------:R-:W2:Y:S04]  /*03c0*/  LDG.E.64 R16, desc[UR20][R12.64+0x8] ;  /* 0x000008140c107981 */ /* 0x000ea8000c1e1b00 */
[----:B--2---:R1:W-:Y:S04]  /*03d0*/  STG.E.64 desc[UR20][R6.64+0x8], R16 ;  /* 0x0000081006007986 */ /* 0x0043e8000c101b14 */
[----:B------:R-:W2:Y:S04]  /*03e0*/  LDG.E.64 R18, desc[UR20][R12.64+0x10] ;  /* 0x000010140c127981 */ /* 0x000ea8000c1e1b00 */
[----:B--2---:R2:W-:Y:S04]  /*03f0*/  STG.E.64 desc[UR20][R6.64+0x10], R18 ;  /* 0x0000101206007986 */ /* 0x0045e8000c101b14 */
[----:B------:R-:W3:Y:S04]  /*0400*/  LDG.E.64 R20, desc[UR20][R12.64+0x18] ;  /* 0x000018140c147981 */ /* 0x000ee8000c1e1b00 */
[----:B---3--:R3:W-:Y:S04]  /*0410*/  STG.E.64 desc[UR20][R6.64+0x18], R20 ;  /* 0x0000181406007986 */ /* 0x0087e8000c101b14 */
[----:B------:R-:W4:Y:S04]  /*0420*/  LDG.E.64 R22, desc[UR20][R12.64+0x20] ;  /* 0x000020140c167981 */ /* 0x000f28000c1e1b00 */
[----:B----4-:R4:W-:Y:S04]  /*0430*/  STG.E.64 desc[UR20][R6.64+0x20], R22 ;  /* 0x0000201606007986 */ /* 0x0109e8000c101b14 */
[----:B------:R-:W5:Y:S04]  /*0440*/  LDG.E.64 R24, desc[UR20][R12.64+0x28] ;  /* 0x000028140c187981 */ /* 0x000f68000c1e1b00 */
[----:B-----5:R5:W-:Y:S04]  /*0450*/  STG.E.64 desc[UR20][R6.64+0x28], R24 ;  /* 0x0000281806007986 */ /* 0x020be8000c101b14 */
[----:B0-----:R-:W2:Y:S04]  /*0460*/  LDG.E.64 R14, desc[UR20][R12.64+0x30] ;  /* 0x000030140c0e7981 */ /* 0x001ea8000c1e1b00 */
[----:B--2---:R0:W-:Y:S04]  /*0470*/  STG.E.64 desc[UR20][R6.64+0x30], R14 ;  /* 0x0000300e06007986 */ /* 0x0041e8000c101b14 */
[----:B-1----:R-:W2:Y:S04]  /*0480*/  LDG.E.64 R16, desc[UR20][R12.64+0x38] ;  /* 0x000038140c107981 */ /* 0x002ea8000c1e1b00 */
[----:B--2---:R1:W-:Y:S04]  /*0490*/  STG.E.64 desc[UR20][R6.64+0x38], R16 ;  /* 0x0000381006007986 */ /* 0x0043e8000c101b14 */
[----:B------:R-:W2:Y:S04]  /*04a0*/  LDG.E.64 R18, desc[UR20][R12.64+0x40] ;  /* 0x000040140c127981 */ /* 0x000ea8000c1e1b00 */
[----:B--2---:R2:W-:Y:S04]  /*04b0*/  STG.E.64 desc[UR20][R6.64+0x40], R18 ;  /* 0x0000401206007986 */ /* 0x0045e8000c101b14 */
[----:B---3--:R-:W3:Y:S04]  /*04c0*/  LDG.E.64 R20, desc[UR20][R12.64+0x48] ;  /* 0x000048140c147981 */ /* 0x008ee8000c1e1b00 */
[----:B---3--:R3:W-:Y:S04]  /*04d0*/  STG.E.64 desc[UR20][R6.64+0x48], R20 ;  /* 0x0000481406007986 */ /* 0x0087e8000c101b14 */
[----:B----4-:R-:W4:Y:S04]  /*04e0*/  LDG.E.64 R22, desc[UR20][R12.64+0x50] ;  /* 0x000050140c167981 */ /* 0x010f28000c1e1b00 */
[----:B----4-:R4:W-:Y:S04]  /*04f0*/  STG.E.64 desc[UR20][R6.64+0x50], R22 ;  /* 0x0000501606007986 */ /* 0x0109e8000c101b14 */
[----:B-----5:R-:W5:Y:S04]  /*0500*/  LDG.E.64 R24, desc[UR20][R12.64+0x58] ;  /* 0x000058140c187981 */ /* 0x020f68000c1e1b00 */
[----:B-----5:R4:W-:Y:S04]  /*0510*/  STG.E.64 desc[UR20][R6.64+0x58], R24 ;  /* 0x0000581806007986 */ /* 0x0209e8000c101b14 */
[----:B0-----:R-:W5:Y:S04]  /*0520*/  LDG.E.64 R14, desc[UR20][R12.64+0x60] ;  /* 0x000060140c0e7981 */ /* 0x001f68000c1e1b00 */
[----:B-----5:R4:W-:Y:S04]  /*0530*/  STG.E.64 desc[UR20][R6.64+0x60], R14 ;  /* 0x0000600e06007986 */ /* 0x0209e8000c101b14 */
[----:B-1----:R-:W5:Y:S04]  /*0540*/  LDG.E.64 R16, desc[UR20][R12.64+0x68] ;  /* 0x000068140c107981 */ /* 0x002f68000c1e1b00 */
[----:B-----5:R4:W-:Y:S04]  /*0550*/  STG.E.64 desc[UR20][R6.64+0x68], R16 ;  /* 0x0000681006007986 */ /* 0x0209e8000c101b14 */
[----:B--2---:R-:W2:Y:S04]  /*0560*/  LDG.E.64 R18, desc[UR20][R12.64+0x70] ;  /* 0x000070140c127981 */ /* 0x004ea8000c1e1b00 */
[----:B--2---:R4:W-:Y:S04]  /*0570*/  STG.E.64 desc[UR20][R6.64+0x70], R18 ;  /* 0x0000701206007986 */ /* 0x0049e8000c101b14 */
[----:B---3--:R-:W2:Y:S01]  /*0580*/  LDG.E.64 R20, desc[UR20][R12.64+0x78] ;  /* 0x000078140c147981 */ /* 0x008ea2000c1e1b00 */
[----:B------:R-:W-:-:S02]  /*0590*/  IADD3 R11, PT, PT, R11, 0x10, RZ ;  /* 0x000000100b0b7810 */ /* 0x000fc40007ffe0ff */
[----:B------:R-:W-:Y:S02]  /*05a0*/  IADD3 R5, PT, PT, R5, 0x10, RZ ;  /* 0x0000001005057810 */ /* 0x000fe40007ffe0ff */
[----:B------:R-:W-:Y:S01]  /*05b0*/  ISETP.NE.AND P1, PT, R11, RZ, PT ;  /* 0x000000ff0b00720c */ /* 0x000fe20003f25270 */
[----:B--2---:R4:W-:-:S12]  /*05c0*/  STG.E.64 desc[UR20][R6.64+0x78], R20 ;  /* 0x0000781406007986 */ /* 0x0049d8000c101b14 */
[----:B------:R-:W-:Y:S05]  /*05d0*/  @P1 BRA `(.L_x_22) ;  /* 0xfffffffc00601947 */ /* 0x000fea000383ffff */
[----:B------:R-:W-:-:S07]  /*05e0*/  MOV R5, UR17 ;  /* 0x0000001100057c02 */ /* 0x000fce0008000f00 */
.L_x_21:
[----:B------:R-:W-:-:S09]  /*05f0*/  UISETP.NE.AND UP0, UPT, UR12, URZ, UPT ;  /* 0x000000ff0c00728c */ /* 0x000fd2000bf05270 */
[----:B------:R-:W-:Y:S05]  /*0600*/  BRA.U !UP0, `(.L_x_23) ;  /* 0x0000000108f07547 */ /* 0x000fea000b800000 */
[----:B------:R-:W-:Y:S02]  /*0610*/  UIADD3 UR4, UPT, UPT, UR12, -0x1, URZ ;  /* 0xffffffff0c047890 */ /* 0x000fe4000fffe0ff */
[----:B------:R-:W-:Y:S02]  /*0620*/  UISETP.NE.AND UP1, UPT, UR13, URZ, UPT ;  /* 0x000000ff0d00728c */ /* 0x000fe4000bf25270 */
[----:B------:R-:W-:-:S09]  /*0630*/  UISETP.GE.U32.AND UP0, UPT, UR4, 0x7, UPT ;  /* 0x000000070400788c */ /* 0x000fd2000bf06070 */
[----:B------:R-:W-:Y:S05]  /*0640*/  BRA.U !UP0, `(.L_x_24) ;  /* 0x0000000108587547 */ /* 0x000fea000b800000 */
[----:B----4-:R-:W0:Y:S01]  /*0650*/  LDC.64 R6, c[0x0][0x388] ;  /* 0x0000e200ff067b82 */ /* 0x010e220000000a00 */
[----:B------:R-:W-:-:S07]  /*0660*/  IADD3 R11, PT, PT, R4, R5, RZ ;  /* 0x00000005040b7210 */ /* 0x000fce0007ffe0ff */
[----:B------:R-:W1:Y:S01]  /*0670*/  LDC.64 R14, c[0x0][0x390] ;  /* 0x0000e400ff0e7b82 */ /* 0x000e620000000a00 */
        /* <DEDUP_REMOVED lines=10> */
[----:B------:R-:W3:Y:S04]  /*0720*/  LDG.E.64 R22, desc[UR20][R6.64+0x20] ;  /* 0x0000201406167981 */ /* 0x000ee8000c1e1b00 */
[----:B---3--:R2:W-:Y:S04]  /*0730*/  STG.E.64 desc[UR20][R14.64+0x20], R22 ;  /* 0x000020160e007986 */ /* 0x0085e8000c101b14 */
[----:B------:R-:W3:Y:S04]  /*0740*/  LDG.E.64 R24, desc[UR20][R6.64+0x28] ;  /* 0x0000281406187981 */ /* 0x000ee8000c1e1b00 */
[----:B---3--:R2:W-:Y:S04]  /*0750*/  STG.E.64 desc[UR20][R14.64+0x28], R24 ;  /* 0x000028180e007986 */ /* 0x0085e8000c101b14 */
[----:B0-----:R-:W3:Y:S04]  /*0760*/  LDG.E.64 R12, desc[UR20][R6.64+0x30] ;  /* 0x00003014060c7981 */ /* 0x001ee8000c1e1b00 */
[----:B---3--:R2:W-:Y:S04]  /*0770*/  STG.E.64 desc[UR20][R14.64+0x30], R12 ;  /* 0x0000300c0e007986 */ /* 0x0085e8000c101b14 */
[----:B-1----:R-:W3:Y:S01]  /*0780*/  LDG.E.64 R16, desc[UR20][R6.64+0x38] ;  /* 0x0000381406107981 */ /* 0x002ee2000c1e1b00 */
[----:B------:R-:W-:-:S03]  /*0790*/  IADD3 R5, PT, PT, R5, 0x8, RZ ;  /* 0x0000000805057810 */ /* 0x000fc60007ffe0ff */
[----:B---3--:R2:W-:Y:S04]  /*07a0*/  STG.E.64 desc[UR20][R14.64+0x38], R16 ;  /* 0x000038100e007986 */ /* 0x0085e8000c101b14 */
.L_x_24:
[----:B------:R-:W-:Y:S05]  /*07b0*/  BRA.U !UP1, `(.L_x_23) ;  /* 0x0000000109847547 */ /* 0x000fea000b800000 */
[----:B------:R-:W-:Y:S02]  /*07c0*/  UISETP.GE.U32.AND UP0, UPT, UR14, 0x3, UPT ;  /* 0x000000030e00788c */ /* 0x000fe4000bf06070 */
[----:B------:R-:W-:-:S07]  /*07d0*/  UISETP.NE.AND UP1, UPT, UR15, URZ, UPT ;  /* 0x000000ff0f00728c */ /* 0x000fce000bf25270 */
[----:B------:R-:W-:Y:S05]  /*07e0*/  BRA.U !UP0, `(.L_x_25) ;  /* 0x0000000108387547 */ /* 0x000fea000b800000 */
[----:B----4-:R-:W0:Y:S01]  /*07f0*/  LDC.64 R6, c[0x0][0x388] ;  /* 0x0000e200ff067b82 */ /* 0x010e220000000a00 */
[----:B--2---:R-:W-:-:S07]  /*0800*/  IADD3 R21, PT, PT, R4, R5, RZ ;  /* 0x0000000504157210 */ /* 0x004fce0007ffe0ff */
        /* <DEDUP_REMOVED lines=9> */
[----:B------:R-:W2:Y:S01]  /*08a0*/  LDG.E.64 R16, desc[UR20][R18.64+0x18] ;  /* 0x0000181412107981 */ /* 0x000ea2000c1e1b00 */
[----:B------:R-:W-:-:S03]  /*08b0*/  IADD3 R5, PT, PT, R5, 0x4, RZ ;  /* 0x0000000405057810 */ /* 0x000fc60007ffe0ff */
[----:B--2---:R0:W-:Y:S04]  /*08c0*/  STG.E.64 desc[UR20][R20.64+0x18], R16 ;  /* 0x0000181014007986 */ /* 0x0041e8000c101b14 */
.L_x_25:
[----:B------:R-:W-:Y:S05]  /*08d0*/  BRA.U !UP1, `(.L_x_23) ;  /* 0x00000001093c7547 */ /* 0x000fea000b800000 */
[----:B0-2-4-:R-:W0:Y:S01]  /*08e0*/  LDC.64 R14, c[0x0][0x388] ;  /* 0x0000e200ff0e7b82 */ /* 0x015e220000000a00 */
[----:B------:R-:W-:-:S07]  /*08f0*/  IADD3 R5, PT, PT, R4, R5, RZ ;  /* 0x0000000504057210 */ /* 0x000fce0007ffe0ff */
[----:B------:R-:W1:Y:S01]  /*0900*/  LDC.64 R16, c[0x0][0x390] ;  /* 0x0000e400ff107b82 */ /* 0x000e620000000a00 */
[----:B0-----:R-:W-:-:S05]  /*0910*/  IMAD.WIDE R14, R5, 0x8, R14 ;  /* 0x00000008050e7825 */ /* 0x001fca00078e020e */
[----:B------:R-:W2:Y:S01]  /*0920*/  LDG.E.64 R6, desc[UR20][R14.64] ;  /* 0x000000140e067981 */ /* 0x000ea2000c1e1b00 */
[----:B------:R-:W-:Y:S01]  /*0930*/  UISETP.NE.AND UP0, UPT, UR15, 0x1, UPT ;  /* 0x000000010f00788c */ /* 0x000fe2000bf05270 */
[----:B-1----:R-:W-:-:S05]  /*0940*/  IMAD.WIDE R16, R5, 0x8, R16 ;  /* 0x0000000805107825 */ /* 0x002fca00078e0210 */
[----:B--2---:R1:W-:Y:S03]  /*0950*/  STG.E.64 desc[UR20][R16.64], R6 ;  /* 0x0000000610007986 */ /* 0x0043e6000c101b14 */
[----:B------:R-:W-:Y:S05]  /*0960*/  BRA.U !UP0, `(.L_x_23) ;  /* 0x0000000108187547 */ /* 0x000fea000b800000 */
[----:B-1----:R-:W2:Y:S01]  /*0970*/  LDG.E.64 R6, desc[UR20][R14.64+0x8] ;  /* 0x000008140e067981 */ /* 0x002ea2000c1e1b00 */
[----:B------:R-:W-:-:S06]  /*0980*/  UISETP.NE.AND UP0, UPT, UR15, 0x2, UPT ;  /* 0x000000020f00788c */ /* 0x000fcc000bf05270 */
[----:B------:R-:W-:Y:S01]  /*0990*/  PLOP3.LUT P1, PT, PT, PT, UP0, 0x80, 0x8 ;  /* 0x000000000008781c */ /* 0x000fe20003f2f008 */
[----:B--2---:R3:W-:-:S12]  /*09a0*/  STG.E.64 desc[UR20][R16.64+0x8], R6 ;  /* 0x0000080610007986 */ /* 0x0047d8000c101b14 */
[----:B------:R-:W2:Y:S04]  /*09b0*/  @P1 LDG.E.64 R12, desc[UR20][R14.64+0x10] ;  /* 0x000010140e0c1981 */ /* 0x000ea8000c1e1b00 */
[----:B--2---:R3:W-:Y:S02]  /*09c0*/  @P1 STG.E.64 desc[UR20][R16.64+0x10], R12 ;  /* 0x0000100c10001986 */ /* 0x0047e4000c101b14 */
.L_x_23:
[----:B0-23--:R-:W0:Y:S01]  /*09d0*/  LDC.64 R12, c[0x0][0x3d0] ;  /* 0x0000f400ff0c7b82 */ /* 0x00de220000000a00 */
[----:B------:R-:W-:-:S05]  /*09e0*/  IADD3 R5, PT, PT, R8, R3, RZ ;  /* 0x0000000308057210 */ /* 0x000fca0007ffe0ff */
[----:B0-----:R-:W-:-:S05]  /*09f0*/  IMAD.WIDE R12, R5, 0x4, R12 ;  /* 0x00000004050c7825 */ /* 0x001fca00078e020c */
[----:B------:R-:W2:Y:S04]  /*0a00*/  LDG.E R5, desc[UR20][R12.64] ;  /* 0x000000140c057981 */ /* 0x000ea8000c1e1900 */
[----:B-1--4-:R-:W2:Y:S01]  /*0a10*/  LDG.E R6, desc[UR20][R12.64+0x4] ;  /* 0x000004140c067981 */ /* 0x012ea2000c1e1900 */
        /* <DEDUP_REMOVED lines=10> */
.L_x_33:
[----:B--2---:R-:W2:Y:S01]  /*0ac0*/  LDG.E R11, desc[UR20][R12.64] ;  /* 0x000000140c0b7981 */ /* 0x004ea2000c1e1900 */
[----:B01----:R-:W0:Y:S01]  /*0ad0*/  LDC.64 R14, c[0x0][0x3d8] ;  /* 0x0000f600ff0e7b82 */ /* 0x003e220000000a00 */
[----:B-----5:R-:W-:Y:S01]  /*0ae0*/  IADD3 R18, PT, PT, R7, R8, RZ ;  /* 0x0000000807127210 */ /* 0x020fe20007ffe0ff */
[----:B------:R-:W1:Y:S06]  /*0af0*/  LDCU.64 UR4, c[0x0][0x3e0] ;  /* 0x00007c00ff0477ac */ /* 0x000e6c0008000a00 */
[----:B------:R-:W3:Y:S01]  /*0b00*/  LDC.64 R16, c[0x0][0x3a8] ;  /* 0x0000ea00ff107b82 */ /* 0x000ee20000000a00 */
[----:B--2---:R-:W-:-:S05]  /*0b10*/  IADD3 R11, PT, PT, R11, R18, RZ ;  /* 0x000000120b0b7210 */ /* 0x004fca0007ffe0ff */
[----:B0-----:R-:W-:-:S06]  /*0b20*/  IMAD.WIDE R14, R11, 0x4, R14 ;  /* 0x000000040b0e7825 */ /* 0x001fcc00078e020e */
[----:B------:R-:W1:Y:S02]  /*0b30*/  LDG.E R15, desc[UR20][R14.64] ;  /* 0x000000140e0f7981 */ /* 0x000e64000c1e1900 */
[----:B-1----:R-:W-:-:S04]  /*0b40*/  IMAD R11, R2, UR5, R15 ;  /* 0x00000005020b7c24 */ /* 0x002fc8000f8e020f */
[----:B---3--:R-:W-:-:S06]  /*0b50*/  IMAD.WIDE R16, R11, 0x4, R16 ;  /* 0x000000040b107825 */ /* 0x008fcc00078e0210 */
[----:B------:R-:W2:Y:S01]  /*0b60*/  LDG.E R16, desc[UR20][R16.64] ;  /* 0x0000001410107981 */ /* 0x000ea2000c1e1900 */
[----:B------:R-:W-:Y:S01]  /*0b70*/  IADD3 R28, PT, PT, R5, R18, RZ ;  /* 0x00000012051c7210 */ /* 0x000fe20007ffe0ff */
[----:B------:R-:W-:Y:S01]  /*0b80*/  HFMA2 R29, -RZ, RZ, 0, 0 ;  /* 0x00000000ff1d7431 */ /* 0x000fe200000001ff */
[----:B------:R-:W-:-:S03]  /*0b90*/  IADD3 R8, PT, PT, R8, 0x1, RZ ;  /* 0x0000000108087810 */ /* 0x000fc60007ffe0ff */
[----:B------:R-:W-:Y:S01]  /*0ba0*/  IMAD R28, R28, UR10, RZ ;  /* 0x0000000a1c1c7c24 */ /* 0x000fe2000f8e02ff */
[----:B------:R-:W-:Y:S01]  /*0bb0*/  ISETP.NE.AND P1, PT, R8, R6, PT ;  /* 0x000000060800720c */ /* 0x000fe20003f25270 */
[----:B--2---:R-:W-:-:S12]  /*0bc0*/  IMAD R11, R16, UR4, R9 ;  /* 0x00000004100b7c24 */ /* 0x004fd8000f8e0209 */
.L_x_32:
[----:B012---:R-:W0:Y:S01]  /*0bd0*/  LDC.64 R14, c[0x0][0x390] ;  /* 0x0000e400ff0e7b82 */ /* 0x007e220000000a00 */
[----:B-----5:R-:W-:-:S07]  /*0be0*/  IADD3 R17, PT, PT, R10, R29, RZ ;  /* 0x0000001d0a117210 */ /* 0x020fce0007ffe0ff */
[----:B------:R-:W1:Y:S01]  /*0bf0*/  LDC R37, c[0x0][0x3e0] ;  /* 0x0000f800ff257b82 */ /* 0x000e620000000800 */
[----:B0-----:R-:W-:-:S05]  /*0c00*/  IMAD.WIDE R14, R17, 0x8, R14 ;  /* 0x00000008110e7825 */ /* 0x001fca00078e020e */
[----:B------:R0:W5:Y:S01]  /*0c10*/  LDG.E.64 R16, desc[UR20][R14.64] ;  /* 0x000000140e107981 */ /* 0x000162000c1e1b00 */
[----:B------:R-:W-:Y:S01]  /*0c20*/  UISETP.GE.U32.AND UP0, UPT, UR11, 0x7, UPT ;  /* 0x000000070b00788c */ /* 0x000fe2000bf06070 */
[----:B------:R-:W-:Y:S02]  /*0c30*/  IADD3 R34, PT, PT, R28, R29, RZ ;  /* 0x0000001d1c227210 */ /* 0x000fe40007ffe0ff */
[----:B------:R-:W-:Y:S02]  /*0c40*/  IADD3 R29, PT, PT, R29, 0x1, RZ ;  /* 0x000000011d1d7810 */ /* 0x000fe40007ffe0ff */
[----:B------:R-:W-:Y:S02]  /*0c50*/  MOV R35, RZ ;  /* 0x000000ff00237202 */ /* 0x000fe40000000f00 */
[----:B-1----:R-:W-:Y:S02]  /*0c60*/  ISETP.NE.AND P2, PT, R29, R37, PT ;  /* 0x000000251d00720c */ /* 0x002fe40003f45270 */
[----:B0-----:R-:W-:Y:S11]  /*0c70*/  BRA.U !UP0, `(.L_x_28) ;  /* 0x0000000108c87547 */ /* 0x001ff6000b800000 */
[----:B------:R-:W-:-:S07]  /*0c80*/  MOV R30, RZ ;  /* 0x000000ff001e7202 */ /* 0x000fce0000000f00 */
.L_x_29:
[----:B--2---:R-:W0:Y:S01]  /*0c90*/  LDC.64 R24, c[0x0][0x3a0] ;  /* 0x0000e800ff187b82 */ /* 0x004e220000000a00 */
[----:B------:R-:W-:Y:S01]  /*0ca0*/  IADD3 R23, PT, PT, R11, R30, RZ ;  /* 0x0000001e0b177210 */ /* 0x000fe20007ffe0ff */
[----:B------:R-:W-:-:S06]  /*0cb0*/  IMAD R21, R30, R37, R34 ;  /* 0x000000251e157224 */ /* 0x000fcc00078e0222 */
[----:B------:R-:W1:Y:S01]  /*0cc0*/  LDC.64 R18, c[0x0][0x380] ;  /* 0x0000e000ff127b82 */ /* 0x000e620000000a00 */
[----:B0-----:R-:W-:-:S05]  /*0cd0*/  IMAD.WIDE R24, R21, 0x8, R24 ;  /* 0x0000000815187825 */ /* 0x001fca00078e0218 */
[----:B------:R-:W2:Y:S01]  /*0ce0*/  LDG.E.64 R20, desc[UR20][R24.64] ;  /* 0x0000001418147981 */ /* 0x000ea2000c1e1b00 */
[----:B-1----:R-:W-:-:S05]  /*0cf0*/  IMAD.WIDE R18, R23, 0x8, R18 ;  /* 0x0000000817127825 */ /* 0x002fca00078e0212 */
[----:B------:R-:W2:Y:S02]  /*0d00*/  LDG.E.64 R26, desc[UR20][R18.64] ;  /* 0x00000014121a7981 */ /* 0x000ea4000c1e1b00 */
[----:B--2--5:R-:W-:Y:S01]  /*0d10*/  DFMA R26, -R20, R26, R16 ;  /* 0x0000001a141a722b */ /* 0x024fe20000000110 */
[----:B------:R-:W-:-:S06]  /*0d20*/  IMAD.WIDE.U32 R20, R37, 0x8, R24 ;  /* 0x0000000825147825 */ /* 0x000fcc00078e0018 */
[----:B------:R-:W-:Y:S04]  /*0d30*/  STG.E.64 desc[UR20][R14.64], R26 ;  /* 0x0000001a0e007986 */ /* 0x000fe8000c101b14 */
[----:B------:R-:W2:Y:S04]  /*0d40*/  LDG.E.64 R16, desc[UR20][R20.64] ;  /* 0x0000001414107981 */ /* 0x000ea8000c1e1b00 */
[----:B------:R-:W2:Y:S01]  /*0d50*/  LDG.E.64 R22, desc[UR20][R18.64+0x8] ;  /* 0x0000081412167981 */ /* 0x000ea2000c1e1b00 */
[----:B------:R-:W-:Y:S01]  /*0d60*/  IMAD.WIDE.U32 R32, R37, 0x8, R20 ;  /* 0x0000000825207825 */ /* 0x000fe200078e0014 */
[----:B--2---:R-:W-:-:S07]  /*0d70*/  DFMA R22, -R16, R22, R26 ;  /* 0x000000161016722b */ /* 0x004fce000000011a */
[----:B------:R0:W-:Y:S04]  /*0d80*/  STG.E.64 desc[UR20][R14.64], R22 ;  /* 0x000000160e007986 */ /* 0x0001e8000c101b14 */
[----:B------:R-:W2:Y:S04]  /*0d90*/  LDG.E.64 R16, desc[UR20][R32.64] ;  /* 0x0000001420107981 */ /* 0x000ea8000c1e1b00 */
[----:B------:R-:W2:Y:S02]  /*0da0*/  LDG.E.64 R24, desc[UR20][R18.64+0x10] ;  /* 0x0000101412187981 */ /* 0x000ea4000c1e1b00 */
[----:B--2---:R-:W-:Y:S01]  /*0db0*/  DFMA R24, -R16, R24, R22 ;  /* 0x000000181018722b */ /* 0x004fe20000000116 */
[----:B0-----:R-:W-:-:S06]  /*0dc0*/  IMAD.WIDE.U32 R22, R37, 0x8, R32 ;  /* 0x0000000825167825 */ /* 0x001fcc00078e0020 */
[----:B------:R0:W-:Y:S04]  /*0dd0*/  STG.E.64 desc[UR20][R14.64], R24 ;  /* 0x000000180e007986 */ /* 0x0001e8000c101b14 */
[----:B------:R-:W2:Y:S04]  /*0de0*/  LDG.E.64 R16, desc[UR20][R22.64] ;  /* 0x0000001416107981 */ /* 0x000ea8000c1e1b00 */
[----:B------:R-:W2:Y:S01]  /*0df0*/  LDG.E.64 R20, desc[UR20][R18.64+0x18] ;  /* 0x0000181412147981 */ /* 0x000ea2000c1e1b00 */
[----:B------:R-:W-:Y:S01]  /*0e00*/  IMAD.WIDE.U32 R26, R37, 0x8, R22 ;  /* 0x00000008251a7825 */ /* 0x000fe200078e0016 */
[----:B--2---:R-:W-:-:S07]  /*0e10*/  DFMA R20, -R16, R20, R24 ;  /* 0x000000141014722b */ /* 0x004fce0000000118 */
[----:B------:R1:W-:Y:S04]  /*0e20*/  STG.E.64 desc[UR20][R14.64], R20 ;  /* 0x000000140e007986 */ /* 0x0003e8000c101b14 */
[----:B------:R2:W3:Y:S04]  /*0e30*/  LDG.E.64 R16, desc[UR20][R26.64] ;  /* 0x000000141a107981 */ /* 0x0004e8000c1e1b00 */
[----:B------:R-:W3:Y:S01]  /*0e40*/  LDG.E.64 R32, desc[UR20][R18.64+0x20] ;  /* 0x0000201412207981 */ /* 0x000ee2000c1e1b00 */
[----:B--2---:R-:W-:Y:S01]  /*0e50*/  IMAD.WIDE.U32 R26, R37, 0x8, R26 ;  /* 0x00000008251a7825 */ /* 0x004fe200078e001a */
[----:B---3--:R-:W-:-:S07]  /*0e60*/  DFMA R32, -R16, R32, R20 ;  /* 0x000000201020722b */ /* 0x008fce0000000114 */
[----:B------:R2:W-:Y:S04]  /*0e70*/  STG.E.64 desc[UR20][R14.64], R32 ;  /* 0x000000200e007986 */ /* 0x0005e8000c101b14 */
[----:B------:R-:W3:Y:S04]  /*0e80*/  LDG.E.64 R16, desc[UR20][R26.64] ;  /* 0x000000141a107981 */ /* 0x000ee8000c1e1b00 */
[----:B0-----:R-:W3:Y:S01]  /*0e90*/  LDG.E.64 R24, desc[UR20][R18.64+0x28] ;  /* 0x0000281412187981 */ /* 0x001ee2000c1e1b00 */
[----:B------:R-:W-:Y:S01]  /*0ea0*/  IMAD.WIDE.U32 R22, R37, 0x8, R26 ;  /* 0x0000000825167825 */ /* 0x000fe200078e001a */
[----:B---3--:R-:W-:-:S07]  /*0eb0*/  DFMA R24, -R16, R24, R32 ;  /* 0x000000181018722b */ /* 0x008fce0000000120 */
[----:B------:R2:W-:Y:S04]  /*0ec0*/  STG.E.64 desc[UR20][R14.64], R24 ;  /* 0x000000180e007986 */ /* 0x0005e8000c101b14 */
[----:B-1----:R-:W3:Y:S04]  /*0ed0*/  LDG.E.64 R20, desc[UR20][R22.64] ;  /* 0x0000001416147981 */ /* 0x002ee8000c1e1b00 */
[----:B------:R-:W3:Y:S02]  /*0ee0*/  LDG.E.64 R16, desc[UR20][R18.64+0x30] ;  /* 0x0000301412107981 */ /* 0x000ee4000c1e1b00 */
[----:B---3--:R-:W-:Y:S01]  /*0ef0*/  DFMA R20, -R20, R16, R24 ;  /* 0x000000101414722b */ /* 0x008fe20000000118 */
[----:B------:R-:W-:-:S06]  /*0f00*/  IMAD.WIDE.U32 R16, R37, 0x8, R22 ;  /* 0x0000000825107825 */ /* 0x000fcc00078e0016 */
[----:B------:R2:W-:Y:S04]  /*0f10*/  STG.E.64 desc[UR20][R14.64], R20 ;  /* 0x000000140e007986 */ /* 0x0005e8000c101b14 */
[----:B------:R-:W3:Y:S04]  /*0f20*/  LDG.E.64 R16, desc[UR20][R16.64] ;  /* 0x0000001410107981 */ /* 0x000ee8000c1e1b00 */
[----:B------:R-:W3:Y:S01]  /*0f30*/  LDG.E.64 R26, desc[UR20][R18.64+0x38] ;  /* 0x00003814121a7981 */ /* 0x000ee2000c1e1b00 */
[----:B------:R-:W-:-:S04]  /*0f40*/  IADD3 R30, PT, PT, R30, 0x8, RZ ;  /* 0x000000081e1e7810 */ /* 0x000fc80007ffe0ff */
[----:B------:R-:W-:Y:S01]  /*0f50*/  ISETP.NE.AND P3, PT, R30, UR8, PT ;  /* 0x000000081e007c0c */ /* 0x000fe2000bf65270 */
[----:B---3--:R-:W-:-:S07]  /*0f60*/  DFMA R16, -R16, R26, R20 ;  /* 0x0000001a1010722b */ /* 0x008fce0000000114 */
[----:B------:R2:W-:Y:S05]  /*0f70*/  STG.E.64 desc[UR20][R14.64], R16 ;  /* 0x000000100e007986 */ /* 0x0005ea000c101b14 */
[----:B------:R-:W-:Y:S05]  /*0f80*/  @P3 BRA `(.L_x_29) ;  /* 0xfffffffc00403947 */ /* 0x000fea000383ffff */
[----:B------:R-:W-:-:S07]  /*0f90*/  MOV R35, UR8 ;  /* 0x0000000800237c02 */ /* 0x000fce0008000f00 */
.L_x_28:
[----:B------:R-:W-:-:S09]  /*0fa0*/  UISETP.NE.AND UP0, UPT, UR13, URZ, UPT ;  /* 0x000000ff0d00728c */ /* 0x000fd2000bf05270 */
[----:B------:R-:W-:Y:S05]  /*0fb0*/  BRA.U !UP0, `(.L_x_30) ;  /* 0x0000000108e87547 */ /* 0x000fea000b800000 */
[----:B------:R-:W-:Y:S02]  /*0fc0*/  UISETP.GE.U32.AND UP0, UPT, UR14, 0x3, UPT ;  /* 0x000000030e00788c */ /* 0x000fe4000bf06070 */
[----:B------:R-:W-:-:S07]  /*0fd0*/  UISETP.NE.AND UP1, UPT, UR15, URZ, UPT ;  /* 0x000000ff0f00728c */ /* 0x000fce000bf25270 */
[----:B------:R-:W-:Y:S05]  /*0fe0*/  BRA.U !UP0, `(.L_x_31) ;  /* 0x0000000108687547 */ /* 0x000fea000b800000 */
[----:B--2---:R-:W0:Y:S01]  /*0ff0*/  LDC.64 R32, c[0x0][0x3a0] ;  /* 0x0000e800ff207b82 */ /* 0x004e220000000a00 */
[----:B------:R-:W-:Y:S01]  /*1000*/  IADD3 R23, PT, PT, R11, R35, RZ ;  /* 0x000000230b177210 */ /* 0x000fe20007ffe0ff */
[----:B------:R-:W-:-:S06]  /*1010*/  IMAD R21, R35, R37, R34 ;  /* 0x0000002523157224 */ /* 0x000fcc00078e0222 */
[----:B------:R-:W1:Y:S01]  /*1020*/  LDC.64 R18, c[0x0][0x380] ;  /* 0x0000e000ff127b82 */ /* 0x000e620000000a00 */
[----:B0-----:R-:W-:-:S05]  /*1030*/  IMAD.WIDE R32, R21, 0x8, R32 ;  /* 0x0000000815207825 */ /* 0x001fca00078e0220 */
[----:B------:R-:W2:Y:S01]  /*1040*/  LDG.E.64 R20, desc[UR20][R32.64] ;  /* 0x0000001420147981 */ /* 0x000ea2000c1e1b00 */
[----:B-1----:R-:W-:-:S05]  /*1050*/  IMAD.WIDE R18, R23, 0x8, R18 ;  /* 0x0000000817127825 */ /* 0x002fca00078e0212 */
[----:B------:R-:W2:Y:S01]  /*1060*/  LDG.E.64 R30, desc[UR20][R18.64] ;  /* 0x00000014121e7981 */ /* 0x000ea2000c1e1b00 */
[----:B------:R-:W-:Y:S01]  /*1070*/  IMAD.WIDE.U32 R26, R37, 0x8, R32 ;  /* 0x00000008251a7825 */ /* 0x000fe200078e0020 */
[----:B--2--5:R-:W-:-:S07]  /*1080*/  DFMA R30, -R20, R30, R16 ;  /* 0x0000001e141e722b */ /* 0x024fce0000000110 */
[----:B------:R0:W-:Y:S04]  /*1090*/  STG.E.64 desc[UR20][R14.64], R30 ;  /* 0x0000001e0e007986 */ /* 0x0001e8000c101b14 */
[----:B------:R-:W2:Y:S04]  /*10a0*/  LDG.E.64 R16, desc[UR20][R26.64] ;  /* 0x000000141a107981 */ /* 0x000ea8000c1e1b00 */
[----:B------:R-:W2:Y:S01]  /*10b0*/  LDG.E.64 R24, desc[UR20][R18.64+0x8] ;  /* 0x0000081412187981 */ /* 0x000ea2000c1e1b00 */
[----:B------:R-:W-:Y:S01]  /*10c0*/  IMAD.WIDE.U32 R22, R37, 0x8, R26 ;  /* 0x0000000825167825 */ /* 0x000fe200078e001a */
[----:B--2---:R-:W-:-:S07]  /*10d0*/  DFMA R24, -R16, R24, R30 ;  /* 0x000000181018722b */ /* 0x004fce000000011e */
        /* <DEDUP_REMOVED lines=8> */
[----:B------:R-:W-:Y:S01]  /*1160*/  IADD3 R35, PT, PT, R35, 0x4, RZ ;  /* 0x0000000423237810 */ /* 0x000fe20007ffe0ff */
[----:B--2---:R-:W-:-:S07]  /*1170*/  DFMA R16, -R16, R26, R20 ;  /* 0x0000001a1010722b */ /* 0x004fce0000000114 */
[----:B------:R0:W-:Y:S04]  /*1180*/  STG.E.64 desc[UR20][R14.64], R16 ;  /* 0x000000100e007986 */ /* 0x0001e8000c101b14 */
.L_x_31:
[----:B------:R-:W-:Y:S05]  /*1190*/  BRA.U !UP1, `(.L_x_30) ;  /* 0x0000000109707547 */ /* 0x000fea000b800000 */
[----:B------:R-:W-:-:S13]  /*11a0*/  ISETP.NE.AND P3, PT, RZ, UR16, PT ;  /* 0x00000010ff007c0c */ /* 0x000fda000bf65270 */
[----:B--2---:R-:W1:Y:S01]  /*11b0*/  @P3 LDC.64 R32, c[0x0][0x3a0] ;  /* 0x0000e800ff203b82 */ /* 0x004e620000000a00 */
[----:B0-----:R-:W-:Y:S01]  /*11c0*/  @P3 IADD3 R21, PT, PT, R11, R35, RZ ;  /* 0x000000230b153210 */ /* 0x001fe20007ffe0ff */
[----:B------:R-:W-:-:S06]  /*11d0*/  @P3 IMAD R19, R35, R37, R34 ;  /* 0x0000002523133224 */ /* 0x000fcc00078e0222 */
[----:B------:R-:W0:Y:S01]  /*11e0*/  @P3 LDC.64 R30, c[0x0][0x380] ;  /* 0x0000e000ff1e3b82 */ /* 0x000e220000000a00 */
[----:B-1----:R-:W-:-:S04]  /*11f0*/  @P3 IMAD.WIDE R32, R19, 0x8, R32 ;  /* 0x0000000813203825 */ /* 0x002fc800078e0220 */
[----:B0-----:R-:W-:Y:S02]  /*1200*/  @P3 IMAD.WIDE R30, R21, 0x8, R30 ;  /* 0x00000008151e3825 */ /* 0x001fe400078e021e */
[----:B------:R-:W2:Y:S04]  /*1210*/  @P3 LDG.E.64 R20, desc[UR20][R32.64] ;  /* 0x0000001420143981 */ /* 0x000ea8000c1e1b00 */
[----:B------:R-:W2:Y:S01]  /*1220*/  @P3 LDG.E.64 R18, desc[UR20][R30.64] ;  /* 0x000000141e123981 */ /* 0x000ea2000c1e1b00 */
[----:B------:R-:W-:-:S13]  /*1230*/  ISETP.NE.AND P4, PT, RZ, UR18, PT ;  /* 0x00000012ff007c0c */ /* 0x000fda000bf85270 */
[----:B------:R-:W0:Y:S08]  /*1240*/  @P4 LDC.64 R24, c[0x0][0x3a0] ;  /* 0x0000e800ff184b82 */ /* 0x000e300000000a00 */
[----:B------:R-:W1:Y:S01]  /*1250*/  @P4 LDC.64 R26, c[0x0][0x380] ;  /* 0x0000e000ff1a4b82 */ /* 0x000e620000000a00 */
[----:B--2--5:R-:W-:Y:S01]  /*1260*/  @P3 DFMA R18, -R20, R18, R16 ;  /* 0x000000121412322b */ /* 0x024fe20000000110 */
[----:B------:R-:W-:-:S06]  /*1270*/  @P3 IMAD.WIDE.U32 R20, R37, 0x8, R32 ;  /* 0x0000000825143825 */ /* 0x000fcc00078e0020 */
[----:B------:R2:W-:Y:S04]  /*1280*/  @P3 STG.E.64 desc[UR20][R14.64], R18 ;  /* 0x000000120e003986 */ /* 0x0005e8000c101b14 */
[----:B------:R-:W3:Y:S04]  /*1290*/  @P3 LDG.E.64 R20, desc[UR20][R20.64] ;  /* 0x0000001414143981 */ /* 0x000ee8000c1e1b00 */
[----:B------:R-:W3:Y:S01]  /*12a0*/  @P3 LDG.E.64 R22, desc[UR20][R30.64+0x8] ;  /* 0x000008141e163981 */ /* 0x000ee2000c1e1b00 */
[----:B------:R-:W-:-:S05]  /*12b0*/  @P3 IADD3 R35, PT, PT, R35, 0x2, RZ ;  /* 0x0000000223233810 */ /* 0x000fca0007ffe0ff */
[----:B------:R-:W-:Y:S01]  /*12c0*/  @P4 IMAD R37, R35, R37, R34 ;  /* 0x0000002523254224 */ /* 0x000fe200078e0222 */
[----:B------:R-:W-:-:S03]  /*12d0*/  @P4 IADD3 R35, PT, PT, R11, R35, RZ ;  /* 0x000000230b234210 */ /* 0x000fc60007ffe0ff */
[----:B0-----:R-:W-:-:S04]  /*12e0*/  @P4 IMAD.WIDE R24, R37, 0x8, R24 ;  /* 0x0000000825184825 */ /* 0x001fc800078e0218 */
[----:B-1----:R-:W-:Y:S01]  /*12f0*/  @P4 IMAD.WIDE R26, R35, 0x8, R26 ;  /* 0x00000008231a4825 */ /* 0x002fe200078e021a */
[----:B---3--:R-:W-:-:S07]  /*1300*/  @P3 DFMA R16, -R20, R22, R18 ;  /* 0x000000161410322b */ /* 0x008fce0000000112 */
[----:B------:R1:W-:Y:S04]  /*1310*/  @P3 STG.E.64 desc[UR20][R14.64], R16 ;  /* 0x000000100e003986 */ /* 0x0003e8000c101b14 */
[----:B------:R-:W2:Y:S04]  /*1320*/  @P4 LDG.E.64 R24, desc[UR20][R24.64] ;  /* 0x0000001418184981 */ /* 0x000ea8000c1e1b00 */
[----:B------:R-:W2:Y:S02]  /*1330*/  @P4 LDG.E.64 R26, desc[UR20][R26.64] ;  /* 0x000000141a1a4981 */ /* 0x000ea4000c1e1b00 */
[----:B--2---:R-:W-:-:S07]  /*1340*/  @P4 DFMA R18, -R24, R26, R16 ;  /* 0x0000001a1812422b */ /* 0x004fce0000000110 */
[----:B------:R1:W-:Y:S04]  /*1350*/  @P4 STG.E.64 desc[UR20][R14.64], R18 ;  /* 0x000000120e004986 */ /* 0x0003e8000c101b14 */
.L_x_30:
[----:B------:R-:W-:Y:S05]  /*1360*/  @P2 BRA `(.L_x_32) ;  /* 0xfffffff800182947 */ /* 0x000fea000383ffff */
[----:B------:R-:W-:Y:S05]  /*1370*/  @P1 BRA `(.L_x_33) ;  /* 0xfffffff400d01947 */ /* 0x000fea000383ffff */
.L_x_27:
[----:B------:R-:W-:Y:S05]  /*1380*/  BSYNC.RECONVERGENT B1 ;  /* 0x0000000000017941 */ /* 0x000fea0003800200 */
.L_x_26:
[----:B------:R-:W-:Y:S01]  /*1390*/  IMAD R5, R3, UR10, RZ ;  /* 0x0000000a03057c24 */ /* 0x000fe2000f8e02ff */
[----:B------:R-:W-:-:S06]  /*13a0*/  UMOV UR4, URZ ;  /* 0x000000ff00047c82 */ /* 0x000fcc0008000000 */
.L_x_38:
[----:B0--34-:R-:W3:Y:S01]  /*13b0*/  LDC.64 R2, c[0x0][0x380] ;  /* 0x0000e000ff027b82 */ /* 0x019ee20000000a00 */
[----:B------:R-:W-:Y:S01]  /*13c0*/  IADD3 R7, PT, PT, R4, UR4, RZ ;  /* 0x0000000404077c10 */ /* 0x000fe2000fffe0ff */
[----:B------:R-:W-:Y:S01]  /*13d0*/  UISETP.GE.U32.AND UP0, UPT, UR11, 0x7, UPT ;  /* 0x000000070b00788c */ /* 0x000fe2000bf06070 */
[----:B------:R-:W-:Y:S01]  /*13e0*/  IADD3 R9, PT, PT, R5, UR4, RZ ;  /* 0x0000000405097c10 */ /* 0x000fe2000fffe0ff */
[----:B------:R-:W-:Y:S01]  /*13f0*/  UIADD3 UR4, UPT, UPT, UR4, 0x1, URZ ;  /* 0x0000000104047890 */ /* 0x000fe2000fffe0ff */
[----:B------:R-:W-:Y:S01]  /*1400*/  CS2R R10, SRZ ;  /* 0x00000000000a7805 */ /* 0x000fe2000001ff00 */
[----:B------:R-:W-:Y:S02]  /*1410*/  UMOV UR5, URZ ;  /* 0x000000ff00057c82 */ /* 0x000fe40008000000 */
[----:B------:R-:W4:Y:S01]  /*1420*/  LDC R8, c[0x0][0x3e0] ;  /* 0x0000f800ff087b82 */ /* 0x000f220000000800 */
[----:B---3--:R-:W-:-:S05]  /*1430*/  IMAD.WIDE R2, R7, 0x8, R2 ;  /* 0x0000000807027825 */ /* 0x008fca00078e0202 */
[----:B------:R3:W-:Y:S01]  /*1440*/  STG.E.64 desc[UR20][R2.64], RZ ;  /* 0x000000ff02007986 */ /* 0x0007e2000c101b14 */
[----:B----4-:R-:W-:Y:S01]  /*1450*/  ISETP.NE.AND P1, PT, R8, UR4, PT ;  /* 0x0000000408007c0c */ /* 0x010fe2000bf25270 */
[----:B------:R-:W-:-:S12]  /*1460*/  BRA.U !UP0, `(.L_x_34) ;  /* 0x0000000108cc7547 */ /* 0x000fd8000b800000 */
[----:B------:R-:W-:Y:S01]  /*1470*/  CS2R R10, SRZ ;  /* 0x00000000000a7805 */ /* 0x000fe2000001ff00 */
[----:B------:R-:W-:-:S06]  /*1480*/  UMOV UR5, URZ ;  /* 0x000000ff00057c82 */ /* 0x000fcc0008000000 */
.L_x_35:
[----:B----4-:R-:W4:Y:S01]  /*1490*/  LDC.64 R12, c[0x0][0x398] ;  /* 0x0000e600ff0c7b82 */ /* 0x010f220000000a00 */
[----:B012--5:R-:W-:Y:S01]  /*14a0*/  IADD3 R17, PT, PT, R4, UR5, RZ ;  /* 0x0000000504117c10 */ /* 0x027fe2000fffe0ff */
[----:B------:R-:W-:-:S06]  /*14b0*/  IMAD R15, R8, UR5, R9 ;  /* 0x00000005080f7c24 */ /* 0x000fcc000f8e0209 */
[----:B------:R-:W0:Y:S01]  /*14c0*/  LDC.64 R6, c[0x0][0x390] ;  /* 0x0000e400ff067b82 */ /* 0x000e220000000a00 */
[----:B----4-:R-:W-:-:S05]  /*14d0*/  IMAD.WIDE R12, R15, 0x8, R12 ;  /* 0x000000080f0c7825 */ /* 0x010fca00078e020c */
[----:B------:R-:W2:Y:S01]  /*14e0*/  LDG.E.64 R14, desc[UR20][R12.64] ;  /* 0x000000140c0e7981 */ /* 0x000ea2000c1e1b00 */
[----:B0-----:R-:W-:-:S05]  /*14f0*/  IMAD.WIDE R6, R17, 0x8, R6 ;  /* 0x0000000811067825 */ /* 0x001fca00078e0206 */
[----:B------:R-:W2:Y:S02]  /*1500*/  LDG.E.64 R16, desc[UR20][R6.64] ;  /* 0x0000001406107981 */ /* 0x000ea4000c1e1b00 */
[----:B--2---:R-:W-:Y:S01]  /*1510*/  DFMA R14, R14, R16, R10 ;  /* 0x000000100e0e722b */ /* 0x004fe2000000000a */
[----:B------:R-:W-:-:S06]  /*1520*/  IMAD.WIDE.U32 R10, R8, 0x8, R12 ;  /* 0x00000008080a7825 */ /* 0x000fcc00078e000c */
[----:B------:R0:W-:Y:S04]  /*1530*/  STG.E.64 desc[UR20][R2.64], R14 ;  /* 0x0000000e02007986 */ /* 0x0001e8000c101b14 */
[----:B------:R-:W2:Y:S04]  /*1540*/  LDG.E.64 R16, desc[UR20][R10.64] ;  /* 0x000000140a107981 */ /* 0x000ea8000c1e1b00 */
        /* <DEDUP_REMOVED lines=9> */
[----:B0-----:R-:W4:Y:S04]  /*15e0*/  LDG.E.64 R14, desc[UR20][R20.64] ;  /* 0x00000014140e7981 */ /* 0x001f28000c1e1b00 */
[----:B------:R-:W4:Y:S02]  /*15f0*/  LDG.E.64 R10, desc[UR20][R6.64+0x18] ;  /* 0x00001814060a7981 */ /* 0x000f24000c1e1b00 */
[----:B----4-:R-:W-:Y:S01]  /*1600*/  DFMA R10, R14, R10, R12 ;  /* 0x0000000a0e0a722b */ /* 0x010fe2000000000c */
[----:B------:R-:W-:-:S06]  /*1610*/  IMAD.WIDE.U32 R14, R8, 0x8, R20 ;  /* 0x00000008080e7825 */ /* 0x000fcc00078e0014 */
[----:B------:R0:W-:Y:S04]  /*1620*/  STG.E.64 desc[UR20][R2.64], R10 ;  /* 0x0000000a02007986 */ /* 0x0001e8000c101b14 */
[----:B-1----:R-:W4:Y:S04]  /*1630*/  LDG.E.64 R16, desc[UR20][R14.64] ;  /* 0x000000140e107981 */ /* 0x002f28000c1e1b00 */
[----:B------:R-:W4:Y:S02]  /*1640*/  LDG.E.64 R18, desc[UR20][R6.64+0x20] ;  /* 0x0000201406127981 */ /* 0x000f24000c1e1b00 */
[----:B----4-:R-:W-:Y:S01]  /*1650*/  DFMA R16, R16, R18, R10 ;  /* 0x000000121010722b */ /* 0x010fe2000000000a */
[----:B------:R-:W-:-:S06]  /*1660*/  IMAD.WIDE.U32 R18, R8, 0x8, R14 ;  /* 0x0000000808127825 */ /* 0x000fcc00078e000e */
[----:B------:R4:W-:Y:S04]  /*1670*/  STG.E.64 desc[UR20][R2.64], R16 ;  /* 0x0000001002007986 */ /* 0x0009e8000c101b14 */
[----:B--2---:R-:W2:Y:S04]  /*1680*/  LDG.E.64 R12, desc[UR20][R18.64] ;  /* 0x00000014120c7981 */ /* 0x004ea8000c1e1b00 */
[----:B------:R-:W2:Y:S02]  /*1690*/  LDG.E.64 R20, desc[UR20][R6.64+0x28] ;  /* 0x0000281406147981 */ /* 0x000ea4000c1e1b00 */
[----:B--2---:R-:W-:Y:S01]  /*16a0*/  DFMA R12, R12, R20, R16 ;  /* 0x000000140c0c722b */ /* 0x004fe20000000010 */
[----:B------:R-:W-:-:S06]  /*16b0*/  IMAD.WIDE.U32 R20, R8, 0x8, R18 ;  /* 0x0000000808147825 */ /* 0x000fcc00078e0012 */
[----:B------:R4:W-:Y:S04]  /*16c0*/  STG.E.64 desc[UR20][R2.64], R12 ;  /* 0x0000000c02007986 */ /* 0x0009e8000c101b14 */
[----:B0-----:R-:W2:Y:S04]  /*16d0*/  LDG.E.64 R10, desc[UR20][R20.64] ;  /* 0x00000014140a7981 */ /* 0x001ea8000c1e1b00 */
[----:B------:R-:W2:Y:S01]  /*16e0*/  LDG.E.64 R14, desc[UR20][R6.64+0x30] ;  /* 0x00003014060e7981 */ /* 0x000ea2000c1e1b00 */
[----:B------:R-:W-:Y:S01]  /*16f0*/  IMAD.WIDE.U32 R22, R8, 0x8, R20 ;  /* 0x0000000808167825 */ /* 0x000fe200078e0014 */
[----:B--2---:R-:W-:-:S07]  /*1700*/  DFMA R14, R10, R14, R12 ;  /* 0x0000000e0a0e722b */ /* 0x004fce000000000c */
[----:B------:R4:W-:Y:S04]  /*1710*/  STG.E.64 desc[UR20][R2.64], R14 ;  /* 0x0000000e02007986 */ /* 0x0009e8000c101b14 */
[----:B------:R-:W2:Y:S04]  /*1720*/  LDG.E.64 R22, desc[UR20][R22.64] ;  /* 0x0000001416167981 */ /* 0x000ea8000c1e1b00 */
[----:B------:R-:W2:Y:S01]  /*1730*/  LDG.E.64 R10, desc[UR20][R6.64+0x38] ;  /* 0x00003814060a7981 */ /* 0x000ea2000c1e1b00 */
[----:B------:R-:W-:-:S04]  /*1740*/  UIADD3 UR5, UPT, UPT, UR5, 0x8, URZ ;  /* 0x0000000805057890 */ /* 0x000fc8000fffe0ff */
[----:B------:R-:W-:Y:S01]  /*1750*/  UISETP.NE.AND UP0, UPT, UR5, UR8, UPT ;  /* 0x000000080500728c */ /* 0x000fe2000bf05270 */
[----:B--2---:R-:W-:-:S07]  /*1760*/  DFMA R10, R22, R10, R14 ;  /* 0x0000000a160a722b */ /* 0x004fce000000000e */
[----:B------:R4:W-:Y:S01]  /*1770*/  STG.E.64 desc[UR20][R2.64], R10 ;  /* 0x0000000a02007986 */ /* 0x0009e2000c101b14 */
[----:B------:R-:W-:Y:S05]  /*1780*/  BRA.U UP0, `(.L_x_35) ;  /* 0xfffffffd00407547 */ /* 0x000fea000b83ffff */
[----:B------:R-:W-:-:S05]  /*1790*/  UMOV UR5, UR8 ;  /* 0x0000000800057c82 */ /* 0x000fca0008000000 */
.L_x_34:
[----:B------:R-:W-:-:S09]  /*17a0*/  UISETP.NE.AND UP0, UPT, UR13, URZ, UPT ;  /* 0x000000ff0d00728c */ /* 0x000fd2000bf05270 */
[----:B------:R-:W-:Y:S05]  /*17b0*/  BRA.U !UP0, `(.L_x_36) ;  /* 0x0000000108f87547 */ /* 0x000fea000b800000 */
[----:B------:R-:W-:Y:S02]  /*17c0*/  UISETP.GE.U32.AND UP0, UPT, UR14, 0x3, UPT ;  /* 0x000000030e00788c */ /* 0x000fe4000bf06070 */
[----:B------:R-:W-:-:S07]  /*17d0*/  UISETP.NE.AND UP1, UPT, UR15, URZ, UPT ;  /* 0x000000ff0f00728c */ /* 0x000fce000bf25270 */
[----:B------:R-:W-:Y:S05]  /*17e0*/  BRA.U !UP0, `(.L_x_37) ;  /* 0x0000000108687547 */ /* 0x000fea000b800000 */
        /* <DEDUP_REMOVED lines=22> */
[----:B------:R-:W2:Y:S01]  /*1950*/  LDG.E.64 R10, desc[UR20][R6.64+0x18] ;  /* 0x00001814060a7981 */ /* 0x000ea2000c1e1b00 */
[----:B------:R-:W-:Y:S01]  /*1960*/  UIADD3 UR5, UPT, UPT, UR5, 0x4, URZ ;  /* 0x0000000405057890 */ /* 0x000fe2000fffe0ff */
[----:B--2---:R-:W-:-:S07]  /*1970*/  DFMA R10, R20, R10, R12 ;  /* 0x0000000a140a722b */ /* 0x004fce000000000c */
[----:B------:R0:W-:Y:S04]  /*1980*/  STG.E.64 desc[UR20][R2.64], R10 ;  /* 0x0000000a02007986 */ /* 0x0001e8000c101b14 */
.L_x_37:
[----:B------:R-:W-:Y:S05]  /*1990*/  BRA.U !UP1, `(.L_x_36) ;  /* 0x0000000109807547 */ /* 0x000fea000b800000 */
[----:B------:R-:W-:Y:S01]  /*19a0*/  UISETP.NE.AND UP0, UPT, UR16, URZ, UPT ;  /* 0x000000ff1000728c */ /* 0x000fe2000bf05270 */
[----:B0-2---:R-:W0:Y:S05]  /*19b0*/  LDC.64 R20, c[0x0][0x398] ;  /* 0x0000e600ff147b82 */ /* 0x005e2a0000000a00 */
[----:B------:R-:W-:-:S03]  /*19c0*/  PLOP3.LUT P3, PT, PT, PT, UP0, 0x80, 0x8 ;  /* 0x000000000008781c */ /* 0x000fc60003f6f008 */
[----:B------:R-:W2:Y:S02]  /*19d0*/  LDC.64 R22, c[0x0][0x390] ;  /* 0x0000e400ff167b82 */ /* 0x000ea40000000a00 */
[----:B------:R-:W1:Y:S08]  /*19e0*/  @UP0 LDCU.128 UR24, c[0x0][0x390] ;  /* 0x00007200ff1807ac */ /* 0x000e700008000c00 */
[----:B----4-:R-:W-:Y:S01]  /*19f0*/  @P3 IADD3 R13, PT, PT, R4, UR5, RZ ;  /* 0x00000005040d3c10 */ /* 0x010fe2000fffe0ff */
[----:B------:R-:W-:Y:S01]  /*1a00*/  @P3 IMAD R7, R8, UR5, R9 ;  /* 0x0000000508073c24 */ /* 0x000fe2000f8e0209 */
[----:B-1---5:R-:W-:-:S02]  /*1a10*/  MOV R16, UR26 ;  /* 0x0000001a00107c02 */ /* 0x022fc40008000f00 */
[----:B------:R-:W-:Y:S02]  /*1a20*/  MOV R17, UR27 ;  /* 0x0000001b00117c02 */ /* 0x000fe40008000f00 */
[----:B------:R-:W-:Y:S02]  /*1a30*/  MOV R18, UR24 ;  /* 0x0000001800127c02 */ /* 0x000fe40008000f00 */
[----:B------:R-:W-:Y:S01]  /*1a40*/  MOV R19, UR25 ;  /* 0x0000001900137c02 */ /* 0x000fe20008000f00 */
[----:B------:R-:W-:-:S04]  /*1a50*/  @P3 IMAD.WIDE R16, R7, 0x8, R16 ;  /* 0x0000000807103825 */ /* 0x000fc800078e0210 */
[----:B------:R-:W-:Y:S01]  /*1a60*/  @P3 IMAD.WIDE R18, R13, 0x8, R18 ;  /* 0x000000080d123825 */ /* 0x000fe200078e0212 */
[----:B------:R-:W4:Y:S04]  /*1a70*/  @P3 LDG.E.64 R6, desc[UR20][R16.64] ;  /* 0x0000001410063981 */ /* 0x000f28000c1e1b00 */
[----:B------:R-:W4:Y:S01]  /*1a80*/  @P3 LDG.E.64 R12, desc[UR20][R18.64] ;  /* 0x00000014120c3981 */ /* 0x000f22000c1e1b00 */
[----:B------:R-:W-:Y:S01]  /*1a90*/  ISETP.NE.AND P2, PT, RZ, UR18, PT ;  /* 0x00000012ff007c0c */ /* 0x000fe2000bf45270 */
[----:B----4-:R-:W-:Y:S01]  /*1aa0*/  @P3 DFMA R6, R6, R12, R10 ;  /* 0x0000000c0606322b */ /* 0x010fe2000000000a */
[----:B------:R-:W-:-:S06]  /*1ab0*/  @P3 IMAD.WIDE.U32 R12, R8, 0x8, R16 ;  /* 0x00000008080c3825 */ /* 0x000fcc00078e0010 */
[----:B------:R2:W-:Y:S04]  /*1ac0*/  @P3 STG.E.64 desc[UR20][R2.64], R6 ;  /* 0x0000000602003986 */ /* 0x0005e8000c101b14 */
[----:B------:R-:W4:Y:S04]  /*1ad0*/  @P3 LDG.E.64 R12, desc[UR20][R12.64] ;  /* 0x000000140c0c3981 */ /* 0x000f28000c1e1b00 */
[----:B------:R-:W4:Y:S01]  /*1ae0*/  @P3 LDG.E.64 R14, desc[UR20][R18.64+0x8] ;  /* 0x00000814120e3981 */ /* 0x000f22000c1e1b00 */
[----:B------:R-:W-:-:S06]  /*1af0*/  @UP0 UIADD3 UR5, UPT, UPT, UR5, 0x2, URZ ;  /* 0x0000000205050890 */ /* 0x000fcc000fffe0ff */
[----:B------:R-:W-:Y:S01]  /*1b00*/  @P2 IADD3 R17, PT, PT, R4, UR5, RZ ;  /* 0x0000000504112c10 */ /* 0x000fe2000fffe0ff */
[----:B------:R-:W-:-:S04]  /*1b10*/  @P2 IMAD R9, R8, UR5, R9 ;  /* 0x0000000508092c24 */ /* 0x000fc8000f8e0209 */
[----:B0-----:R-:W-:Y:S01]  /*1b20*/  @P2 IMAD.WIDE R8, R9, 0x8, R20 ;  /* 0x0000000809082825 */ /* 0x001fe200078e0214 */
[----:B----4-:R-:W-:-:S03]  /*1b30*/  @P3 DFMA R10, R12, R14, R6 ;  /* 0x0000000e0c0a322b */ /* 0x010fc60000000006 */
[----:B--2---:R-:W-:-:S04]  /*1b40*/  @P2 IMAD.WIDE R6, R17, 0x8, R22 ;  /* 0x0000000811062825 */ /* 0x004fc800078e0216 */
[----:B------:R0:W-:Y:S04]  /*1b50*/  @P3 STG.E.64 desc[UR20][R2.64], R10 ;  /* 0x0000000a02003986 */ /* 0x0001e8000c101b14 */
[----:B------:R-:W2:Y:S04]  /*1b60*/  @P2 LDG.E.64 R8, desc[UR20][R8.64] ;  /* 0x0000001408082981 */ /* 0x000ea8000c1e1b00 */
[----:B------:R-:W2:Y:S02]  /*1b70*/  @P2 LDG.E.64 R6, desc[UR20][R6.64] ;  /* 0x0000001406062981 */ /* 0x000ea4000c1e1b00 */
[----:B--2---:R-:W-:-:S07]  /*1b80*/  @P2 DFMA R12, R8, R6, R10 ;  /* 0x00000006080c222b */ /* 0x004fce000000000a */
[----:B------:R0:W-:Y:S04]  /*1b90*/  @P2 STG.E.64 desc[UR20][R2.64], R12 ;  /* 0x0000000c02002986 */ /* 0x0001e8000c101b14 */
.L_x_36:
[----:B------:R-:W-:Y:S05]  /*1ba0*/  @P1 BRA `(.L_x_38) ;  /* 0xfffffff800001947 */ /* 0x000fea000383ffff */
[----:B------:R-:W-:Y:S05]  /*1bb0*/  @!P0 BRA `(.L_x_39) ;  /* 0xffffffe400888947 */ /* 0x000fea000383ffff */
[----:B------:R-:W-:Y:S05]  /*1bc0*/  BSYNC.RECONVERGENT B0 ;  /* 0x0000000000007941 */ /* 0x000fea0003800200 */
.L_x_20:
[----:B------:R-:W-:Y:S05]  /*1bd0*/  EXIT ;  /* 0x000000000000794d */ /* 0x000fea0003800000 */
.L_x_40:
        /* <DEDUP_REMOVED lines=10> */
.L_x_88:


//--------------------- .text._Z17gpuTemplateGetnjcIfEvPT_S1_S1_S1_iii --------------------------
	.section	.text._Z17gpuTemplateGetnjcIfEvPT_S1_S1_S1_iii,"ax",@progbits
	.align	128
        .global         _Z17gpuTemplateGetnjcIfEvPT_S1_S1_S1_iii
        .type           _Z17gpuTemplateGetnjcIfEvPT_S1_S1_S1_iii,@function
        .size           _Z17gpuTemplateGetnjcIfEvPT_S1_S1_S1_iii,(.L_x_89 - _Z17gpuTemplateGetnjcIfEvPT_S1_S1_S1_iii)
        .other          _Z17gpuTemplateGetnjcIfEvPT_S1_S1_S1_iii,@"STO_CUDA_ENTRY STV_DEFAULT"
_Z17gpuTemplateGetnjcIfEvPT_S1_S1_S1_iii:
.text._Z17gpuTemplateGetnjcIfEvPT_S1_S1_S1_iii:
        /* <DEDUP_REMOVED lines=8> */
[----:B------:R-:W0:Y:S01]  /*0080*/  LDC R5, c[0x0][0x3a4] ;  /* 0x0000e900ff057b82 */ /* 0x000e220000000800 */
[----:B------:R-:W1:Y:S01]  /*0090*/  LDCU UR4, c[0x0][0x370] ;  /* 0x00006e00ff0477ac */ /* 0x000e620008000800 */
[----:B------:R-:W2:Y:S01]  /*00a0*/  LDCU.64 UR6, c[0x0][0x358] ;  /* 0x00006b00ff0677ac */ /* 0x000ea20008000a00 */
[----:B-1----:R-:W-:Y:S01]  /*00b0*/  IMAD R0, R0, UR4, RZ ;  /* 0x0000000400007c24 */ /* 0x002fe2000f8e02ff */
[----:B0-----:R-:W-:-:S13]  /*00c0*/  ISETP.GT.AND P0, PT, R5, RZ, PT ;  /* 0x000000ff0500720c */ /* 0x001fda0003f04270 */
[----:B--2---:R-:W-:Y:S05]  /*00d0*/  @P0 BRA `(.L_x_41) ;  /* 0x00000000001c0947 */ /* 0x004fea0003800000 */
[----:B------:R-:W0:Y:S02]  /*00e0*/  LDC.64 R6, c[0x0][0x380] ;  /* 0x0000e000ff067b82 */ /* 0x000e240000000a00 */
.L_x_42:
[----:B0-----:R-:W-:Y:S01]  /*00f0*/  IMAD.WIDE R4, R3, 0x4, R6 ;  /* 0x0000000403047825 */ /* 0x001fe200078e0206 */
[----:B------:R-:W-:-:S04]  /*0100*/  IADD3 R3, PT, PT, R0, R3, RZ ;  /* 0x0000000300037210 */ /* 0x000fc80007ffe0ff */
[----:B------:R1:W-:Y:S01]  /*0110*/  STG.E desc[UR6][R4.64], RZ ;  /* 0x000000ff04007986 */ /* 0x0003e2000c101906 */
[----:B------:R-:W-:-:S13]  /*0120*/  ISETP.GE.AND P0, PT, R3, UR5, PT ;  /* 0x0000000503007c0c */ /* 0x000fda000bf06270 */
[----:B-1----:R-:W-:Y:S05]  /*0130*/  @!P0 BRA `(.L_x_42) ;  /* 0xfffffffc00ec8947 */ /* 0x002fea000383ffff */
[----:B------:R-:W-:Y:S05]  /*0140*/  EXIT ;  /* 0x000000000000794d */ /* 0x000fea0003800000 */
.L_x_41:
[C---:B------:R-:W-:Y:S02]  /*0150*/  LOP3.LUT R2, R5.reuse, 0x7ffffff8, RZ, 0xc0, !PT ;  /* 0x7ffffff805027812 */ /* 0x040fe400078ec0ff */
[C---:B------:R-:W-:Y:S02]  /*0160*/  LOP3.LUT R4, R5.reuse, 0x7, RZ, 0xc0, !PT ;  /* 0x0000000705047812 */ /* 0x040fe400078ec0ff */
[----:B------:R-:W-:Y:S02]  /*0170*/  LOP3.LUT R5, R5, 0x3, RZ, 0xc0, !PT ;  /* 0x0000000305057812 */ /* 0x000fe400078ec0ff */
[----:B------:R-:W-:-:S07]  /*0180*/  IADD3 R6, PT, PT, -R2, RZ, RZ ;  /* 0x000000ff02067210 */ /* 0x000fce0007ffe1ff */
.L_x_47:
[----:B------:R-:W0:Y:S01]  /*0190*/  LDC.64 R8, c[0x0][0x3a0] ;  /* 0x0000e800ff087b82 */ /* 0x000e220000000a00 */
[----:B-12-4-:R-:W-:Y:S01]  /*01a0*/  IABS R12, R3 ;  /* 0x00000003000c7213 */ /* 0x016fe20000000000 */
[----:B------:R-:W-:Y:S01]  /*01b0*/  HFMA2 R25, -RZ, RZ, 0, 0 ;  /* 0x00000000ff197431 */ /* 0x000fe200000001ff */
[----:B0-----:R-:W-:-:S04]  /*01c0*/  IABS R14, R8 ;  /* 0x00000008000e7213 */ /* 0x001fc80000000000 */
[----:B------:R-:W0:Y:S08]  /*01d0*/  I2F.RP R7, R14 ;  /* 0x0000000e00077306 */ /* 0x000e300000209400 */
[----:B0-----:R-:W0:Y:S02]  /*01e0*/  MUFU.RCP R7, R7 ;  /* 0x0000000700077308 */ /* 0x001e240000001000 */
[----:B0-----:R-:W-:-:S06]  /*01f0*/  IADD3 R10, PT, PT, R7, 0xffffffe, RZ ;  /* 0x0ffffffe070a7810 */ /* 0x001fcc0007ffe0ff */
[----:B------:R0:W1:Y:S02]  /*0200*/  F2I.FTZ.U32.TRUNC.NTZ R11, R10 ;  /* 0x0000000a000b7305 */ /* 0x000064000021f000 */
[----:B0-----:R-:W-:Y:S01]  /*0210*/  HFMA2 R10, -RZ, RZ, 0, 0 ;  /* 0x00000000ff0a7431 */ /* 0x001fe200000001ff */
[----:B-1----:R-:W-:-:S05]  /*0220*/  IADD3 R13, PT, PT, RZ, -R11, RZ ;  /* 0x8000000bff0d7210 */ /* 0x002fca0007ffe0ff */
[----:B------:R-:W-:-:S04]  /*0230*/  IMAD R13, R13, R14, RZ ;  /* 0x0000000e0d0d7224 */ /* 0x000fc800078e02ff */
[----:B------:R-:W-:-:S06]  /*0240*/  IMAD.HI.U32 R11, R11, R13, R10 ;  /* 0x0000000d0b0b7227 */ /* 0x000fcc00078e000a */
[----:B------:R-:W-:-:S05]  /*0250*/  IMAD.HI.U32 R11, R11, R12, RZ ;  /* 0x0000000c0b0b7227 */ /* 0x000fca00078e00ff */
[----:B------:R-:W-:-:S05]  /*0260*/  IADD3 R7, PT, PT, -R11, RZ, RZ ;  /* 0x000000ff0b077210 */ /* 0x000fca0007ffe1ff */
[C---:B------:R-:W-:Y:S02]  /*0270*/  IMAD R7, R14.reuse, R7, R12 ;  /* 0x000000070e077224 */ /* 0x040fe400078e020c */
[----:B------:R-:W0:Y:S03]  /*0280*/  LDC.64 R12, c[0x0][0x380] ;  /* 0x0000e000ff0c7b82 */ /* 0x000e260000000a00 */
[----:B------:R-:W-:-:S13]  /*0290*/  ISETP.GT.U32.AND P2, PT, R14, R7, PT ;  /* 0x000000070e00720c */ /* 0x000fda0003f44070 */
[-C--:B------:R-:W-:Y:S02]  /*02a0*/  @!P2 IADD3 R7, PT, PT, R7, -R14.reuse, RZ ;  /* 0x8000000e0707a210 */ /* 0x080fe40007ffe0ff */
[----:B------:R-:W-:Y:S02]  /*02b0*/  @!P2 IADD3 R11, PT, PT, R11, 0x1, RZ ;  /* 0x000000010b0ba810 */ /* 0x000fe40007ffe0ff */
[----:B------:R-:W-:Y:S02]  /*02c0*/  ISETP.GE.U32.AND P0, PT, R7, R14, PT ;  /* 0x0000000e0700720c */ /* 0x000fe40003f06070 */
[----:B------:R-:W1:Y:S01]  /*02d0*/  LDC.64 R14, c[0x0][0x388] ;  /* 0x0000e200ff0e7b82 */ /* 0x000e620000000a00 */
[C---:B------:R-:W-:Y:S01]  /*02e0*/  LOP3.LUT R7, R3.reuse, R8, RZ, 0x3c, !PT ;  /* 0x0000000803077212 */ /* 0x040fe200078e3cff */
[----:B0-----:R-:W-:Y:S01]  /*02f0*/  IMAD.WIDE R12, R3, 0x4, R12 ;  /* 0x00000004030c7825 */ /* 0x001fe200078e020c */
[----:B------:R-:W-:Y:S02]  /*0300*/  ISETP.NE.AND P2, PT, R8, RZ, PT ;  /* 0x000000ff0800720c */ /* 0x000fe40003f45270 */
[----:B------:R-:W-:-:S02]  /*0310*/  ISETP.GE.AND P1, PT, R7, RZ, PT ;  /* 0x000000ff0700720c */ /* 0x000fc40003f26270 */
[----:B------:R0:W-:Y:S01]  /*0320*/  STG.E desc[UR6][R12.64], RZ ;  /* 0x000000ff0c007986 */ /* 0x0001e2000c101906 */
[----:B------:R-:W-:-:S03]  /*0330*/  MOV R7, RZ ;  /* 0x000000ff00077202 */ /* 0x000fc60000000f00 */
[----:B------:R-:W-:Y:S02]  /*0340*/  @P0 IADD3 R11, PT, PT, R11, 0x1, RZ ;  /* 0x000000010b0b0810 */ /* 0x000fe40007ffe0ff */
[----:B------:R-:W-:-:S05]  /*0350*/  ISETP.GE.U32.AND P0, PT, R9, 0x8, PT ;  /* 0x000000080900780c */ /* 0x000fca0003f06070 */
[----:B------:R-:W-:Y:S02]  /*0360*/  @!P1 IADD3 R11, PT, PT, -R11, RZ, RZ ;  /* 0x000000ff0b0b9210 */ /* 0x000fe40007ffe1ff */
[----:B------:R-:W-:Y:S01]  /*0370*/  @!P2 LOP3.LUT R11, RZ, R8, RZ, 0x33, !PT ;  /* 0x00000008ff0ba212 */ /* 0x000fe200078e33ff */
[----:B-1----:R-:W-:-:S04]  /*0380*/  IMAD.WIDE R14, R3, 0x4, R14 ;  /* 0x00000004030e7825 */ /* 0x002fc800078e020e */
[----:B------:R-:W-:Y:S01]  /*0390*/  IMAD R8, R11, R9, RZ ;  /* 0x000000090b087224 */ /* 0x000fe200078e02ff */
[----:B0-----:R-:W-:Y:S06]  /*03a0*/  @!P0 BRA `(.L_x_43) ;  /* 0x0000000400188947 */ /* 0x001fec0003800000 */
[----:B------:R-:W-:Y:S02]  /*03b0*/  MOV R25, RZ ;  /* 0x000000ff00197202 */ /* 0x000fe40000000f00 */
[----:B------:R-:W-:Y:S02]  /*03c0*/  MOV R11, R8 ;  /* 0x00000008000b7202 */ /* 0x000fe40000000f00 */
[----:B------:R-:W-:Y:S02]  /*03d0*/  MOV R10, R3 ;  /* 0x00000003000a7202 */ /* 0x000fe40000000f00 */
[----:B------:R-:W-:-:S07]  /*03e0*/  MOV R7, R6 ;  /* 0x0000000600077202 */ /* 0x000fce0000000f00 */
.L_x_44:
[----:B------:R-:W0:Y:S01]  /*03f0*/  LDC.64 R20, c[0x0][0x390] ;  /* 0x0000e400ff147b82 */ /* 0x000e220000000a00 */
[----:B------:R-:W2:Y:S07]  /*0400*/  LDG.E R18, desc[UR6][R14.64] ;  /* 0x000000060e127981 */ /* 0x000eae000c1e1900 */
[----:B-1----:R-:W1:Y:S08]  /*0410*/  LDC.64 R16, c[0x0][0x398] ;  /* 0x0000e600ff107b82 */ /* 0x002e700000000a00 */
[----:B------:R-:W3:Y:S01]  /*0420*/  LDC R23, c[0x0][0x3a8] ;  /* 0x0000ea00ff177b82 */ /* 0x000ee20000000800 */
[----:B0-----:R-:W-:-:S05]  /*0430*/  IMAD.WIDE R20, R10, 0x4, R20 ;  /* 0x000000040a147825 */ /* 0x001fca00078e0214 */
[----:B------:R-:W2:Y:S01]  /*0440*/  LDG.E R19, desc[UR6][R20.64] ;  /* 0x0000000614137981 */ /* 0x000ea2000c1e1900 */
[----:B-1----:R-:W-:-:S05]  /*0450*/  IMAD.WIDE R16, R11, 0x4, R16 ;  /* 0x000000040b107825 */ /* 0x002fca00078e0210 */
[----:B------:R-:W4:Y:S01]  /*0460*/  LDG.E R22, desc[UR6][R16.64] ;  /* 0x0000000610167981 */ /* 0x000f22000c1e1900 */
[----:B--2---:R-:W-:-:S04]  /*0470*/  FMUL R18, R18, R19 ;  /* 0x0000001312127220 */ /* 0x004fc80000400000 */
[----:B----4-:R-:W-:Y:S01]  /*0480*/  FFMA R25, R18, R22, R25 ;  /* 0x0000001612197223 */ /* 0x010fe20000000019 */
[----:B---3--:R-:W-:-:S04]  /*0490*/  IMAD.WIDE R18, R23, 0x4, R20 ;  /* 0x0000000417127825 */ /* 0x008fc800078e0214 */
[----:B------:R0:W-:Y:S04]  /*04a0*/  STG.E desc[UR6][R12.64], R25 ;  /* 0x000000190c007986 */ /* 0x0001e8000c101906 */
[----:B------:R-:W2:Y:S04]  /*04b0*/  LDG.E R22, desc[UR6][R14.64] ;  /* 0x000000060e167981 */ /* 0x000ea8000c1e1900 */
[----:B------:R-:W2:Y:S04]  /*04c0*/  LDG.E R27, desc[UR6][R18.64] ;  /* 0x00000006121b7981 */ /* 0x000ea8000c1e1900 */
[----:B------:R-:W3:Y:S01]  /*04d0*/  LDG.E R24, desc[UR6][R16.64+0x4] ;  /* 0x0000040610187981 */ /* 0x000ee2000c1e1900 */
[----:B------:R-:W-:-:S04]  /*04e0*/  IMAD.WIDE R20, R23, 0x4, R18 ;  /* 0x0000000417147825 */ /* 0x000fc800078e0212 */
[----:B--2---:R-:W-:-:S04]  /*04f0*/  FMUL R22, R22, R27 ;  /* 0x0000001b16167220 */ /* 0x004fc80000400000 */
[----:B---3--:R-:W-:-:S05]  /*0500*/  FFMA R27, R22, R24, R25 ;  /* 0x00000018161b7223 */ /* 0x008fca0000000019 */
[----:B------:R1:W-:Y:S04]  /*0510*/  STG.E desc[UR6][R12.64], R27 ;  /* 0x0000001b0c007986 */ /* 0x0003e8000c101906 */
[----:B------:R-:W2:Y:S04]  /*0520*/  LDG.E R22, desc[UR6][R14.64] ;  /* 0x000000060e167981 */ /* 0x000ea8000c1e1900 */
[----:B------:R-:W2:Y:S04]  /*0530*/  LDG.E R29, desc[UR6][R20.64] ;  /* 0x00000006141d7981 */ /* 0x000ea8000c1e1900 */
[----:B------:R-:W0:Y:S01]  /*0540*/  LDG.E R24, desc[UR6][R16.64+0x8] ;  /* 0x0000080610187981 */ /* 0x000e22000c1e1900 */
[----:B------:R-:W-:-:S04]  /*0550*/  IMAD.WIDE R18, R23, 0x4, R20 ;  /* 0x0000000417127825 */ /* 0x000fc800078e0214 */
[----:B--2---:R-:W-:-:S04]  /*0560*/  FMUL R22, R22, R29 ;  /* 0x0000001d16167220 */ /* 0x004fc80000400000 */
[----:B0-----:R-:W-:-:S05]  /*0570*/  FFMA R25, R22, R24, R27 ;  /* 0x0000001816197223 */ /* 0x001fca000000001b */
[----:B------:R0:W-:Y:S04]  /*0580*/  STG.E desc[UR6][R12.64], R25 ;  /* 0x000000190c007986 */ /* 0x0001e8000c101906 */
[----:B------:R-:W2:Y:S04]  /*0590*/  LDG.E R22, desc[UR6][R14.64] ;  /* 0x000000060e167981 */ /* 0x000ea8000c1e1900 */
[----:B------:R-:W2:Y:S04]  /*05a0*/  LDG.E R29, desc[UR6][R18.64] ;  /* 0x00000006121d7981 */ /* 0x000ea8000c1e1900 */
[----:B------:R-:W1:Y:S01]  /*05b0*/  LDG.E R24, desc[UR6][R16.64+0xc] ;  /* 0x00000c0610187981 */ /* 0x000e62000c1e1900 */
[----:B------:R-:W-:-:S04]  /*05c0*/  IMAD.WIDE R20, R23, 0x4, R18 ;  /* 0x0000000417147825 */ /* 0x000fc800078e0212 */
[----:B--2---:R-:W-:-:S04]  /*05d0*/  FMUL R22, R22, R29 ;  /* 0x0000001d16167220 */ /* 0x004fc80000400000 */
[----:B-1----:R-:W-:-:S05]  /*05e0*/  FFMA R27, R22, R24, R25 ;  /* 0x00000018161b7223 */ /* 0x002fca0000000019 */
        /* <DEDUP_REMOVED lines=24> */
[----:B0-----:R-:W3:Y:S01]  /*0770*/  LDG.E R25, desc[UR6][R16.64+0x1c] ;  /* 0x00001c0610197981 */ /* 0x001ee2000c1e1900 */
[----:B------:R-:W-:-:S04]  /*0780*/  IADD3 R7, PT, PT, R7, 0x8, RZ ;  /* 0x0000000807077810 */ /* 0x000fc80007ffe0ff */
[----:B------:R-:W-:Y:S02]  /*0790*/  ISETP.NE.AND P0, PT, R7, RZ, PT ;  /* 0x000000ff0700720c */ /* 0x000fe40003f05270 */
[----:B------:R-:W-:Y:S02]  /*07a0*/  LEA R10, R23, R10, 0x3 ;  /* 0x0000000a170a7211 */ /* 0x000fe400078e18ff */
[----:B------:R-:W-:Y:S01]  /*07b0*/  IADD3 R11, PT, PT, R11, 0x8, RZ ;  /* 0x000000080b0b7810 */ /* 0x000fe20007ffe0ff */
[----:B--2---:R-:W-:-:S04]  /*07c0*/  FMUL R22, R22, R19 ;  /* 0x0000001316167220 */ /* 0x004fc80000400000 */
[----:B---3--:R-:W-:-:S05]  /*07d0*/  FFMA R25, R22, R25, R29 ;  /* 0x0000001916197223 */ /* 0x008fca000000001d */
[----:B------:R1:W-:Y:S01]  /*07e0*/  STG.E desc[UR6][R12.64], R25 ;  /* 0x000000190c007986 */ /* 0x0003e2000c101906 */
[----:B------:R-:W-:Y:S05]  /*07f0*/  @P0 BRA `(.L_x_44) ;  /* 0xfffffff800fc0947 */ /* 0x000fea000383ffff */
[----:B------:R-:W-:-:S07]  /*0800*/  MOV R7, R2 ;  /* 0x0000000200077202 */ /* 0x000fce0000000f00 */
.L_x_43:
[----:B------:R-:W-:-:S13]  /*0810*/  ISETP.NE.AND P0, PT, R4, RZ, PT ;  /* 0x000000ff0400720c */ /* 0x000fda0003f05270 */
[----:B------:R-:W-:Y:S05]  /*0820*/  @!P0 BRA `(.L_x_45) ;  /* 0x0000000400308947 */ /* 0x000fea0003800000 */
[----:B------:R-:W-:Y:S02]  /*0830*/  IADD3 R10, PT, PT, R4, -0x1, RZ ;  /* 0xffffffff040a7810 */ /* 0x000fe40007ffe0ff */
[----:B------:R-:W-:Y:S02]  /*0840*/  ISETP.NE.AND P1, PT, R5, RZ, PT ;  /* 0x000000ff0500720c */ /* 0x000fe40003f25270 */
[----:B------:R-:W-:-:S13]  /*0850*/  ISETP.GE.U32.AND P0, PT, R10, 0x3, PT ;  /* 0x000000030a00780c */ /* 0x000fda0003f06070 */
[----:B------:R-:W-:Y:S05]  /*0860*/  @!P0 BRA `(.L_x_46) ;  /* 0x00000000008c8947 */ /* 0x000fea0003800000 */
[----:B------:R-:W0:Y:S01]  /*0870*/  LDC R18, c[0x0][0x3a8] ;  /* 0x0000ea00ff127b82 */ /* 0x000e220000000800 */
[----:B------:R-:W-:-:S07]  /*0880*/  IADD3 R21, PT, PT, R8, R7, RZ ;  /* 0x0000000708157210 */ /* 0x000fce0007ffe0ff */
[----:B------:R-:W2:Y:S08]  /*0890*/  LDC.64 R16, c[0x0][0x390] ;  /* 0x0000e400ff107b82 */ /* 0x000eb00000000a00 */
[----:B------:R-:W3:Y:S01]  /*08a0*/  LDC.64 R10, c[0x0][0x398] ;  /* 0x0000e600ff0a7b82 */ /* 0x000ee20000000a00 */
[----:B0-----:R-:W-:-:S04]  /*08b0*/  IMAD R19, R7, R18, R3 ;  /* 0x0000001207137224 */ /* 0x001fc800078e0203 */
[----:B--2---:R-:W-:Y:S02]  /*08c0*/  IMAD.WIDE R16, R19, 0x4, R16 ;  /* 0x0000000413107825 */ /* 0x004fe400078e0210 */
[----:B------:R-:W2:Y:S04]  /*08d0*/  LDG.E R19, desc[UR6][R14.64] ;  /* 0x000000060e137981 */ /* 0x000ea8000c1e1900 */
[----:B------:R-:W2:Y:S01]  /*08e0*/  LDG.E R20, desc[UR6][R16.64] ;  /* 0x0000000610147981 */ /* 0x000ea2000c1e1900 */
[----:B---3--:R-:W-:-:S05]  /*08f0*/  IMAD.WIDE R10, R21, 0x4, R10 ;  /* 0x00000004150a7825 */ /* 0x008fca00078e020a */
[----:B------:R-:W1:Y:S01]  /*0900*/  LDG.E R21, desc[UR6][R10.64] ;  /* 0x000000060a157981 */ /* 0x000e62000c1e1900 */
[----:B--2---:R-:W-:-:S04]  /*0910*/  FMUL R20, R19, R20 ;  /* 0x0000001413147220 */ /* 0x004fc80000400000 */
[----:B-1----:R-:W-:Y:S01]  /*0920*/  FFMA R25, R20, R21, R25 ;  /* 0x0000001514197223 */ /* 0x002fe20000000019 */
[----:B------:R-:W-:-:S04]  /*0930*/  IMAD.WIDE R20, R18, 0x4, R16 ;  /* 0x0000000412147825 */ /* 0x000fc800078e0210 */
        /* <DEDUP_REMOVED lines=8> */
[----:B------:R-:W3:Y:S04]  /*09c0*/  LDG.E R22, desc[UR6][R16.64] ;  /* 0x0000000610167981 */ /* 0x000ee8000c1e1900 */
[----:B------:R-:W3:Y:S04]  /*09d0*/  LDG.E R19, desc[UR6][R14.64] ;  /* 0x000000060e137981 */ /* 0x000ee8000c1e1900 */
[----:B------:R-:W4:Y:S01]  /*09e0*/  LDG.E R24, desc[UR6][R10.64+0x8] ;  /* 0x000008060a187981 */ /* 0x000f22000c1e1900 */
[----:B---3--:R-:W-:Y:S01]  /*09f0*/  FMUL R22, R19, R22 ;  /* 0x0000001613167220 */ /* 0x008fe20000400000 */
[----:B------:R-:W-:-:S04]  /*0a00*/  IMAD.WIDE R18, R18, 0x4, R16 ;  /* 0x0000000412127825 */ /* 0x000fc800078e0210 */
[----:B----4-:R-:W-:-:S05]  /*0a10*/  FFMA R27, R22, R24, R23 ;  /* 0x00000018161b7223 */ /* 0x010fca0000000017 */
[----:B------:R2:W-:Y:S04]  /*0a20*/  STG.E desc[UR6][R12.64], R27 ;  /* 0x0000001b0c007986 */ /* 0x0005e8000c101906 */
[----:B------:R-:W3:Y:S04]  /*0a30*/  LDG.E R19, desc[UR6][R18.64] ;  /* 0x0000000612137981 */ /* 0x000ee8000c1e1900 */
[----:B------:R-:W3:Y:S04]  /*0a40*/  LDG.E R20, desc[UR6][R14.64] ;  /* 0x000000060e147981 */ /* 0x000ee8000c1e1900 */
[----:B0-----:R-:W4:Y:S01]  /*0a50*/  LDG.E R25, desc[UR6][R10.64+0xc] ;  /* 0x00000c060a197981 */ /* 0x001f22000c1e1900 */
[----:B------:R-:W-:Y:S01]  /*0a60*/  IADD3 R7, PT, PT, R7, 0x4, RZ ;  /* 0x0000000407077810 */ /* 0x000fe20007ffe0ff */
[----:B---3--:R-:W-:-:S04]  /*0a70*/  FMUL R20, R20, R19 ;  /* 0x0000001314147220 */ /* 0x008fc80000400000 */
[----:B----4-:R-:W-:-:S05]  /*0a80*/  FFMA R25, R20, R25, R27 ;  /* 0x0000001914197223 */ /* 0x010fca000000001b */
[----:B------:R2:W-:Y:S02]  /*0a90*/  STG.E desc[UR6][R12.64], R25 ;  /* 0x000000190c007986 */ /* 0x0005e4000c101906 */
.L_x_46:
[----:B------:R-:W-:Y:S05]  /*0aa0*/  @!P1 BRA `(.L_x_45) ;  /* 0x0000000000909947 */ /* 0x000fea0003800000 */
[----:B------:R-:W-:Y:S01]  /*0ab0*/  ISETP.NE.AND P0, PT, R5, 0x1, PT ;  /* 0x000000010500780c */ /* 0x000fe20003f05270 */
[----:B------:R-:W0:Y:S08]  /*0ac0*/  LDC.64 R10, c[0x0][0x390] ;  /* 0x0000e400ff0a7b82 */ /* 0x000e300000000a00 */
[----:B------:R-:W3:Y:S04]  /*0ad0*/  LDC.64 R16, c[0x0][0x398] ;  /* 0x0000e600ff107b82 */ /* 0x000ee80000000a00 */
[----:B------:R-:W-:-:S04]  /*0ae0*/  @P0 IADD3 R21, PT, PT, R8, R7, RZ ;  /* 0x0000000708150210 */ /* 0x000fc80007ffe0ff */
[----:B------:R-:W4:Y:S01]  /*0af0*/  @P0 LDC R18, c[0x0][0x3a8] ;  /* 0x0000ea00ff120b82 */ /* 0x000f220000000800 */
[----:B---3--:R-:W-:-:S05]  /*0b00*/  @P0 IMAD.WIDE R16, R21, 0x4, R16 ;  /* 0x0000000415100825 */ /* 0x008fca00078e0210 */
[----:B--2---:R-:W2:Y:S01]  /*0b10*/  @P0 LDG.E R23, desc[UR6][R16.64] ;  /* 0x0000000610170981 */ /* 0x004ea2000c1e1900 */
[----:B----4-:R-:W-:-:S04]  /*0b20*/  @P0 IMAD R19, R7, R18, R3 ;  /* 0x0000001207130224 */ /* 0x010fc800078e0203 */
[----:B0-----:R-:W-:Y:S02]  /*0b30*/  @P0 IMAD.WIDE R10, R19, 0x4, R10 ;  /* 0x00000004130a0825 */ /* 0x001fe400078e020a */
[----:B------:R-:W3:Y:S04]  /*0b40*/  @P0 LDG.E R19, desc[UR6][R14.64] ;  /* 0x000000060e130981 */ /* 0x000ee8000c1e1900 */
[----:B------:R-:W3:Y:S01]  /*0b50*/  @P0 LDG.E R20, desc[UR6][R10.64] ;  /* 0x000000060a140981 */ /* 0x000ee2000c1e1900 */
[----:B------:R-:W-:-:S13]  /*0b60*/  LOP3.LUT P1, RZ, R9, 0x1, RZ, 0xc0, !PT ;  /* 0x0000000109ff7812 */ /* 0x000fda000782c0ff */
[----:B------:R-:W0:Y:S01]  /*0b70*/  @P1 LDC R26, c[0x0][0x3a8] ;  /* 0x0000ea00ff1a1b82 */ /* 0x000e220000000800 */
[----:B---3--:R-:W-:Y:S01]  /*0b80*/  @P0 FMUL R20, R19, R20 ;  /* 0x0000001413140220 */ /* 0x008fe20000400000 */
[----:B------:R-:W-:-:S06]  /*0b90*/  @P0 IMAD.WIDE R18, R18, 0x4, R10 ;  /* 0x0000000412120825 */ /* 0x000fcc00078e020a */
[----:B------:R-:W3:Y:S01]  /*0ba0*/  LDC.64 R10, c[0x0][0x398] ;  /* 0x0000e600ff0a7b82 */ /* 0x000ee20000000a00 */
[----:B--2---:R-:W-:-:S05]  /*0bb0*/  @P0 FFMA R23, R20, R23, R25 ;  /* 0x0000001714170223 */ /* 0x004fca0000000019 */
[----:B------:R4:W-:Y:S02]  /*0bc0*/  @P0 STG.E desc[UR6][R12.64], R23 ;  /* 0x000000170c000986 */ /* 0x0009e4000c101906 */
[----:B------:R-:W2:Y:S02]  /*0bd0*/  LDC.64 R20, c[0x0][0x390] ;  /* 0x0000e400ff147b82 */ /* 0x000ea40000000a00 */
[----:B------:R-:W5:Y:S04]  /*0be0*/  @P0 LDG.E R19, desc[UR6][R18.64] ;  /* 0x0000000612130981 */ /* 0x000f68000c1e1900 */
[----:B------:R-:W5:Y:S04]  /*0bf0*/  @P0 LDG.E R22, desc[UR6][R14.64] ;  /* 0x000000060e160981 */ /* 0x000f68000c1e1900 */
[----:B------:R-:W1:Y:S01]  /*0c00*/  @P0 LDG.E R24, desc[UR6][R16.64+0x4] ;  /* 0x0000040610180981 */ /* 0x000e62000c1e1900 */
[----:B------:R-:W-:-:S05]  /*0c10*/  @P0 IADD3 R7, PT, PT, R7, 0x2, RZ ;  /* 0x0000000207070810 */ /* 0x000fca0007ffe0ff */
[----:B0-----:R-:W-:Y:S01]  /*0c20*/  @P1 IMAD R9, R7, R26, R3 ;  /* 0x0000001a07091224 */ /* 0x001fe200078e0203 */
[----:B------:R-:W-:-:S03]  /*0c30*/  @P1 IADD3 R7, PT, PT, R8, R7, RZ ;  /* 0x0000000708071210 */ /* 0x000fc60007ffe0ff */
[----:B--2---:R-:W-:-:S04]  /*0c40*/  @P1 IMAD.WIDE R20, R9, 0x4, R20 ;  /* 0x0000000409141825 */ /* 0x004fc800078e0214 */
[----:B---3--:R-:W-:-:S04]  /*0c50*/  @P1 IMAD.WIDE R10, R7, 0x4, R10 ;  /* 0x00000004070a1825 */ /* 0x008fc800078e020a */
[----:B-----5:R-:W-:-:S04]  /*0c60*/  @P0 FMUL R22, R22, R19 ;  /* 0x0000001316160220 */ /* 0x020fc80000400000 */
[----:B-1----:R-:W-:-:S05]  /*0c70*/  @P0 FFMA R25, R22, R24, R23 ;  /* 0x0000001816190223 */ /* 0x002fca0000000017 */
[----:B------:R4:W-:Y:S04]  /*0c80*/  @P0 STG.E desc[UR6][R12.64], R25 ;  /* 0x000000190c000986 */ /* 0x0009e8000c101906 */
[----:B------:R-:W2:Y:S04]  /*0c90*/  @P1 LDG.E R14, desc[UR6][R14.64] ;  /* 0x000000060e0e1981 */ /* 0x000ea8000c1e1900 */
[----:B------:R-:W2:Y:S04]  /*0ca0*/  @P1 LDG.E R21, desc[UR6][R20.64] ;  /* 0x0000000614151981 */ /* 0x000ea8000c1e1900 */
[----:B------:R-:W3:Y:S01]  /*0cb0*/  @P1 LDG.E R10, desc[UR6][R10.64] ;  /* 0x000000060a0a1981 */ /* 0x000ee2000c1e1900 */
[----:B--2---:R-:W-:-:S04]  /*0cc0*/  @P1 FMUL R8, R14, R21 ;  /* 0x000000150e081220 */ /* 0x004fc80000400000 */
[----:B---3--:R-:W-:-:S05]  /*0cd0*/  @P1 FFMA R7, R8, R10, R25 ;  /* 0x0000000a08071223 */ /* 0x008fca0000000019 */
[----:B------:R4:W-:Y:S02]  /*0ce0*/  @P1 STG.E desc[UR6][R12.64], R7 ;  /* 0x000000070c001986 */ /* 0x0009e4000c101906 */
.L_x_45:
[----:B------:R-:W0:Y:S01]  /*0cf0*/  LDCU UR4, c[0x0][0x3a8] ;  /* 0x00007500ff0477ac */ /* 0x000e220008000800 */
[----:B------:R-:W-:-:S04]  /*0d00*/  IADD3 R3, PT, PT, R0, R3, RZ ;  /* 0x0000000300037210 */ /* 0x000fc80007ffe0ff */
[----:B0-----:R-:W-:-:S13]  /*0d10*/  ISETP.GE.AND P0, PT, R3, UR4, PT ;  /* 0x0000000403007c0c */ /* 0x001fda000bf06270 */
[----:B------:R-:W-:Y:S05]  /*0d20*/  @!P0 BRA `(.L_x_47) ;  /* 0xfffffff400188947 */ /* 0x000fea000383ffff */
[----:B------:R-:W-:Y:S05]  /*0d30*/  EXIT ;  /* 0x000000000000794d */ /* 0x000fea0003800000 */
.L_x_48:
        /* <DEDUP_REMOVED lines=12> */
.L_x_89:


//--------------------- .text._Z17gpuTemplateGetnjcIdEvPT_S1_S1_S1_iii --------------------------
	.section	.text._Z17gpuTemplateGetnjcIdEvPT_S1_S1_S1_iii,"ax",@progbits
	.align	128
        .global         _Z17gpuTemplateGetnjcIdEvPT_S1_S1_S1_iii
        .type           _Z17gpuTemplateGetnjcIdEvPT_S1_S1_S1_iii,@function
        .size           _Z17gpuTemplateGetnjcIdEvPT_S1_S1_S1_iii,(.L_x_90 - _Z17gpuTemplateGetnjcIdEvPT_S1_S1_S1_iii)
        .other          _Z17gpuTemplateGetnjcIdEvPT_S1_S1_S1_iii,@"STO_CUDA_ENTRY STV_DEFAULT"
_Z17gpuTemplateGetnjcIdEvPT_S1_S1_S1_iii:
.text._Z17gpuTemplateGetnjcIdEvPT_S1_S1_S1_iii:
        /* <DEDUP_REMOVED lines=15> */
.L_x_50:
[----:B0-----:R-:W-:Y:S01]  /*00f0*/  IMAD.WIDE R4, R3, 0x8, R6 ;  /* 0x0000000803047825 */ /* 0x001fe200078e0206 */
[----:B------:R-:W-:-:S04]  /*0100*/  IADD3 R3, PT, PT, R0, R3, RZ ;  /* 0x0000000300037210 */ /* 0x000fc80007ffe0ff */
[----:B------:R1:W-:Y:S01]  /*0110*/  STG.E.64 desc[UR6][R4.64], RZ ;  /* 0x000000ff04007986 */ /* 0x0003e2000c101b06 */
[----:B------:R-:W-:-:S13]  /*0120*/  ISETP.GE.AND P0, PT, R3, UR5, PT ;  /* 0x0000000503007c0c */ /* 0x000fda000bf06270 */
[----:B-1----:R-:W-:Y:S05]  /*0130*/  @!P0 BRA `(.L_x_50) ;  /* 0xfffffffc00ec8947 */ /* 0x002fea000383ffff */
[----:B------:R-:W-:Y:S05]  /*0140*/  EXIT ;  /* 0x000000000000794d */ /* 0x000fea0003800000 */
.L_x_49:
[C---:B------:R-:W-:Y:S02]  /*0150*/  LOP3.LUT R2, R5.reuse, 0x7ffffff8, RZ, 0xc0, !PT ;  /* 0x7ffffff805027812 */ /* 0x040fe400078ec0ff */
[C---:B------:R-:W-:Y:S02]  /*0160*/  LOP3.LUT R4, R5.reuse, 0x7, RZ, 0xc0, !PT ;  /* 0x0000000705047812 */ /* 0x040fe400078ec0ff */
[----:B------:R-:W-:Y:S02]  /*0170*/  LOP3.LUT R5, R5, 0x3, RZ, 0xc0, !PT ;  /* 0x0000000305057812 */ /* 0x000fe400078ec0ff */
[----:B------:R-:W-:-:S07]  /*0180*/  IADD3 R24, PT, PT, -R2, RZ, RZ ;  /* 0x000000ff02187210 */ /* 0x000fce0007ffe1ff */
.L_x_55:
[----:B0-----:R-:W0:Y:S01]  /*0190*/  LDC.64 R10, c[0x0][0x3a0] ;  /* 0x0000e800ff0a7b82 */ /* 0x001e220000000a00 */
[----:B-1----:R-:W-:Y:S02]  /*01a0*/  IABS R14, R3 ;  /* 0x00000003000e7213 */ /* 0x002fe40000000000 */
[----:B--2---:R-:W-:Y:S02]  /*01b0*/  CS2R R20, SRZ ;  /* 0x0000000000147805 */ /* 0x004fe4000001ff00 */
[----:B0-----:R-:W-:-:S04]  /*01c0*/  IABS R9, R10 ;  /* 0x0000000a00097213 */ /* 0x001fc80000000000 */
[----:B------:R-:W0:Y:S08]  /*01d0*/  I2F.RP R8, R9 ;  /* 0x0000000900087306 */ /* 0x000e300000209400 */
[----:B0-----:R-:W0:Y:S02]  /*01e0*/  MUFU.RCP R8, R8 ;  /* 0x0000000800087308 */ /* 0x001e240000001000 */
[----:B0-----:R-:W-:-:S06]  /*01f0*/  VIADD R6, R8, 0xffffffe ;  /* 0x0ffffffe08067836 */ /* 0x001fcc0000000000 */
[----:B------:R0:W1:Y:S02]  /*0200*/  F2I.FTZ.U32.TRUNC.NTZ R7, R6 ;  /* 0x0000000600077305 */ /* 0x000064000021f000 */
[----:B0-----:R-:W-:Y:S01]  /*0210*/  IMAD.MOV.U32 R6, RZ, RZ, RZ ;  /* 0x000000ffff067224 */ /* 0x001fe200078e00ff */
[----:B-1----:R-:W-:-:S05]  /*0220*/  IADD3 R12, PT, PT, RZ, -R7, RZ ;  /* 0x80000007ff0c7210 */ /* 0x002fca0007ffe0ff */
[----:B------:R-:W-:-:S04]  /*0230*/  IMAD R13, R12, R9, RZ ;  /* 0x000000090c0d7224 */ /* 0x000fc800078e02ff */
[----:B------:R-:W-:Y:S01]  /*0240*/  IMAD.HI.U32 R7, R7, R13, R6 ;  /* 0x0000000d07077227 */ /* 0x000fe200078e0006 */
[----:B------:R-:W-:-:S04]  /*0250*/  LOP3.LUT R13, R3, R10, RZ, 0x3c, !PT ;  /* 0x0000000a030d7212 */ /* 0x000fc800078e3cff */
[----:B------:R-:W-:Y:S01]  /*0260*/  ISETP.GE.AND P1, PT, R13, RZ, PT ;  /* 0x000000ff0d00720c */ /* 0x000fe20003f26270 */
[----:B------:R-:W-:Y:S02]  /*0270*/  IMAD.HI.U32 R12, R7, R14, RZ ;  /* 0x0000000e070c7227 */ /* 0x000fe400078e00ff */
[----:B------:R-:W0:Y:S03]  /*0280*/  LDC.64 R6, c[0x0][0x380] ;  /* 0x0000e000ff067b82 */ /* 0x000e260000000a00 */
[----:B------:R-:W-:-:S05]  /*0290*/  IADD3 R8, PT, PT, -R12, RZ, RZ ;  /* 0x000000ff0c087210 */ /* 0x000fca0007ffe1ff */
[----:B------:R-:W-:-:S05]  /*02a0*/  IMAD R8, R9, R8, R14 ;  /* 0x0000000809087224 */ /* 0x000fca00078e020e */
[----:B------:R-:W-:Y:S01]  /*02b0*/  ISETP.GT.U32.AND P2, PT, R9, R8, PT ;  /* 0x000000080900720c */ /* 0x000fe20003f44070 */
[----:B0-----:R-:W-:-:S12]  /*02c0*/  IMAD.WIDE R6, R3, 0x8, R6 ;  /* 0x0000000803067825 */ /* 0x001fd800078e0206 */
[-C--:B------:R-:W-:Y:S01]  /*02d0*/  @!P2 IADD3 R8, PT, PT, R8, -R9.reuse, RZ ;  /* 0x800000090808a210 */ /* 0x080fe20007ffe0ff */
[----:B------:R-:W-:Y:S01]  /*02e0*/  @!P2 VIADD R12, R12, 0x1 ;  /* 0x000000010c0ca836 */ /* 0x000fe20000000000 */
[----:B------:R0:W-:Y:S02]  /*02f0*/  STG.E.64 desc[UR6][R6.64], RZ ;  /* 0x000000ff06007986 */ /* 0x0001e4000c101b06 */
[----:B------:R-:W-:Y:S02]  /*0300*/  ISETP.GE.U32.AND P0, PT, R8, R9, PT ;  /* 0x000000090800720c */ /* 0x000fe40003f06070 */
[----:B------:R-:W1:Y:S01]  /*0310*/  LDC.64 R8, c[0x0][0x388] ;  /* 0x0000e200ff087b82 */ /* 0x000e620000000a00 */
[----:B------:R-:W-:-:S10]  /*0320*/  ISETP.NE.AND P2, PT, R10, RZ, PT ;  /* 0x000000ff0a00720c */ /* 0x000fd40003f45270 */
[----:B------:R-:W-:Y:S02]  /*0330*/  @P0 IADD3 R12, PT, PT, R12, 0x1, RZ ;  /* 0x000000010c0c0810 */ /* 0x000fe40007ffe0ff */
[----:B------:R-:W-:Y:S02]  /*0340*/  ISETP.GE.U32.AND P0, PT, R11, 0x8, PT ;  /* 0x000000080b00780c */ /* 0x000fe40003f06070 */
[----:B------:R-:W-:Y:S02]  /*0350*/  @!P1 IADD3 R12, PT, PT, -R12, RZ, RZ ;  /* 0x000000ff0c0c9210 */ /* 0x000fe40007ffe1ff */
[----:B------:R-:W-:Y:S01]  /*0360*/  @!P2 LOP3.LUT R12, RZ, R10, RZ, 0x33, !PT ;  /* 0x0000000aff0ca212 */ /* 0x000fe200078e33ff */
[----:B------:R-:W-:-:S04]  /*0370*/  IMAD.MOV.U32 R10, RZ, RZ, RZ ;  /* 0x000000ffff0a7224 */ /* 0x000fc800078e00ff */
[----:B------:R-:W-:Y:S02]  /*0380*/  IMAD R25, R12, R11, RZ ;  /* 0x0000000b0c197224 */ /* 0x000fe400078e02ff */
[----:B-1----:R-:W-:Y:S02]  /*0390*/  IMAD.WIDE R8, R3, 0x8, R8 ;  /* 0x0000000803087825 */ /* 0x002fe400078e0208 */
[----:B0-----:R-:W-:Y:S05]  /*03a0*/  @!P0 BRA `(.L_x_51) ;  /* 0x0000000400188947 */ /* 0x001fea0003800000 */
[----:B------:R-:W-:Y:S01]  /*03b0*/  MOV R27, R25 ;  /* 0x00000019001b7202 */ /* 0x000fe20000000f00 */
[----:B------:R-:W-:Y:S01]  /*03c0*/  IMAD.MOV.U32 R10, RZ, RZ, R24 ;  /* 0x000000ffff0a7224 */ /* 0x000fe200078e0018 */
[----:B------:R-:W-:Y:S02]  /*03d0*/  MOV R26, R3 ;  /* 0x00000003001a7202 */ /* 0x000fe40000000f00 */
[----:B------:R-:W-:-:S07]  /*03e0*/  CS2R R20, SRZ ;  /* 0x0000000000147805 */ /* 0x000fce000001ff00 */
.L_x_52:
[----:B------:R-:W0:Y:S01]  /*03f0*/  LDC.64 R16, c[0x0][0x390] ;  /* 0x0000e400ff107b82 */ /* 0x000e220000000a00 */
[----:B-1----:R-:W2:Y:S07]  /*0400*/  LDG.E.64 R18, desc[UR6][R8.64] ;  /* 0x0000000608127981 */ /* 0x002eae000c1e1b00 */
[----:B------:R-:W1:Y:S08]  /*0410*/  LDC.64 R12, c[0x0][0x398] ;  /* 0x0000e600ff0c7b82 */ /* 0x000e700000000a00 */
[----:B------:R-:W3:Y:S01]  /*0420*/  LDC R29, c[0x0][0x3a8] ;  /* 0x0000ea00ff1d7b82 */ /* 0x000ee20000000800 */
[----:B0-----:R-:W-:-:S05]  /*0430*/  IMAD.WIDE R16, R26, 0x8, R16 ;  /* 0x000000081a107825 */ /* 0x001fca00078e0210 */
[----:B------:R3:W2:Y:S01]  /*0440*/  LDG.E.64 R14, desc[UR6][R16.64] ;  /* 0x00000006100e7981 */ /* 0x0006a2000c1e1b00 */
[----:B-1----:R-:W-:-:S05]  /*0450*/  IMAD.WIDE R12, R27, 0x8, R12 ;  /* 0x000000081b0c7825 */ /* 0x002fca00078e020c */
[----:B------:R-:W4:Y:S01]  /*0460*/  LDG.E.64 R22, desc[UR6][R12.64] ;  /* 0x000000060c167981 */ /* 0x000f22000c1e1b00 */
[----:B---3--:R-:W-:Y:S01]  /*0470*/  IMAD.WIDE R16, R29, 0x8, R16 ;  /* 0x000000081d107825 */ /* 0x008fe200078e0210 */
[----:B--2---:R-:W-:-:S08]  /*0480*/  DMUL R14, R18, R14 ;  /* 0x0000000e120e7228 */ /* 0x004fd00000000000 */
[----:B----4-:R-:W-:-:S07]  /*0490*/  DFMA R22, R14, R22, R20 ;  /* 0x000000160e16722b */ /* 0x010fce0000000014 */
[----:B------:R0:W-:Y:S04]  /*04a0*/  STG.E.64 desc[UR6][R6.64], R22 ;  /* 0x0000001606007986 */ /* 0x0001e8000c101b06 */
[----:B------:R-:W2:Y:S04]  /*04b0*/  LDG.E.64 R18, desc[UR6][R8.64] ;  /* 0x0000000608127981 */ /* 0x000ea8000c1e1b00 */
[----:B------:R1:W2:Y:S04]  /*04c0*/  LDG.E.64 R14, desc[UR6][R16.64] ;  /* 0x00000006100e7981 */ /* 0x0002a8000c1e1b00 */
[----:B------:R-:W3:Y:S01]  /*04d0*/  LDG.E.64 R20, desc[UR6][R12.64+0x8] ;  /* 0x000008060c147981 */ /* 0x000ee2000c1e1b00 */
[----:B-1----:R-:W-:Y:S01]  /*04e0*/  IMAD.WIDE R16, R29, 0x8, R16 ;  /* 0x000000081d107825 */ /* 0x002fe200078e0210 */
[----:B--2---:R-:W-:-:S08]  /*04f0*/  DMUL R14, R18, R14 ;  /* 0x0000000e120e7228 */ /* 0x004fd00000000000 */
[----:B---3--:R-:W-:-:S07]  /*0500*/  DFMA R20, R14, R20, R22 ;  /* 0x000000140e14722b */ /* 0x008fce0000000016 */
[----:B------:R1:W-:Y:S04]  /*0510*/  STG.E.64 desc[UR6][R6.64], R20 ;  /* 0x0000001406007986 */ /* 0x0003e8000c101b06 */
[----:B------:R-:W2:Y:S04]  /*0520*/  LDG.E.64 R18, desc[UR6][R8.64] ;  /* 0x0000000608127981 */ /* 0x000ea8000c1e1b00 */
[----:B------:R3:W2:Y:S04]  /*0530*/  LDG.E.64 R14, desc[UR6][R16.64] ;  /* 0x00000006100e7981 */ /* 0x0006a8000c1e1b00 */
[----:B0-----:R-:W4:Y:S01]  /*0540*/  LDG.E.64 R22, desc[UR6][R12.64+0x10] ;  /* 0x000010060c167981 */ /* 0x001f22000c1e1b00 */
[----:B---3--:R-:W-:Y:S01]  /*0550*/  IMAD.WIDE R16, R29, 0x8, R16 ;  /* 0x000000081d107825 */ /* 0x008fe200078e0210 */
[----:B--2---:R-:W-:-:S08]  /*0560*/  DMUL R14, R18, R14 ;  /* 0x0000000e120e7228 */ /* 0x004fd00000000000 */
[----:B----4-:R-:W-:-:S07]  /*0570*/  DFMA R22, R14, R22, R20 ;  /* 0x000000160e16722b */ /* 0x010fce0000000014 */
[----:B------:R0:W-:Y:S04]  /*0580*/  STG.E.64 desc[UR6][R6.64], R22 ;  /* 0x0000001606007986 */ /* 0x0001e8000c101b06 */
[----:B------:R-:W2:Y:S04]  /*0590*/  LDG.E.64 R18, desc[UR6][R8.64] ;  /* 0x0000000608127981 */ /* 0x000ea8000c1e1b00 */
[----:B------:R3:W2:Y:S04]  /*05a0*/  LDG.E.64 R14, desc[UR6][R16.64] ;  /* 0x00000006100e7981 */ /* 0x0006a8000c1e1b00 */
[----:B-1----:R-:W4:Y:S01]  /*05b0*/  LDG.E.64 R20, desc[UR6][R12.64+0x18] ;  /* 0x000018060c147981 */ /* 0x002f22000c1e1b00 */
[----:B---3--:R-:W-:Y:S01]  /*05c0*/  IMAD.WIDE R16, R29, 0x8, R16 ;  /* 0x000000081d107825 */ /* 0x008fe200078e0210 */
[----:B--2---:R-:W-:-:S08]  /*05d0*/  DMUL R14, R18, R14 ;  /* 0x0000000e120e7228 */ /* 0x004fd00000000000 */
[----:B----4-:R-:W-:-:S07]  /*05e0*/  DFMA R20, R14, R20, R22 ;  /* 0x000000140e14722b */ /* 0x010fce0000000016 */
        /* <DEDUP_REMOVED lines=8> */
[----:B-1----:R-:W2:Y:S04]  /*0670*/  LDG.E.64 R20, desc[UR6][R8.64] ;  /* 0x0000000608147981 */ /* 0x002ea8000c1e1b00 */
[----:B------:R1:W2:Y:S04]  /*0680*/  LDG.E.64 R18, desc[UR6][R16.64] ;  /* 0x0000000610127981 */ /* 0x0002a8000c1e1b00 */
[----:B------:R-:W3:Y:S01]  /*0690*/  LDG.E.64 R14, desc[UR6][R12.64+0x28] ;  /* 0x000028060c0e7981 */ /* 0x000ee2000c1e1b00 */
[----:B-1----:R-:W-:Y:S01]  /*06a0*/  IMAD.WIDE R16, R29, 0x8, R16 ;  /* 0x000000081d107825 */ /* 0x002fe200078e0210 */
[----:B--2---:R-:W-:-:S08]  /*06b0*/  DMUL R18, R20, R18 ;  /* 0x0000001214127228 */ /* 0x004fd00000000000 */
[----:B---3--:R-:W-:-:S07]  /*06c0*/  DFMA R14, R18, R14, R22 ;  /* 0x0000000e120e722b */ /* 0x008fce0000000016 */
[----:B------:R1:W-:Y:S04]  /*06d0*/  STG.E.64 desc[UR6][R6.64], R14 ;  /* 0x0000000e06007986 */ /* 0x0003e8000c101b06 */
[----:B------:R2:W3:Y:S04]  /*06e0*/  LDG.E.64 R18, desc[UR6][R16.64] ;  /* 0x0000000610127981 */ /* 0x0004e8000c1e1b00 */
[----:B------:R-:W3:Y:S04]  /*06f0*/  LDG.E.64 R20, desc[UR6][R8.64] ;  /* 0x0000000608147981 */ /* 0x000ee8000c1e1b00 */
[----:B0-----:R-:W4:Y:S01]  /*0700*/  LDG.E.64 R22, desc[UR6][R12.64+0x30] ;  /* 0x000030060c167981 */ /* 0x001f22000c1e1b00 */
[----:B--2---:R-:W-:Y:S01]  /*0710*/  IMAD.WIDE R16, R29, 0x8, R16 ;  /* 0x000000081d107825 */ /* 0x004fe200078e0210 */
[----:B---3--:R-:W-:-:S08]  /*0720*/  DMUL R18, R20, R18 ;  /* 0x0000001214127228 */ /* 0x008fd00000000000 */
[----:B----4-:R-:W-:-:S07]  /*0730*/  DFMA R18, R18, R22, R14 ;  /* 0x000000161212722b */ /* 0x010fce000000000e */
[----:B------:R1:W-:Y:S04]  /*0740*/  STG.E.64 desc[UR6][R6.64], R18 ;  /* 0x0000001206007986 */ /* 0x0003e8000c101b06 */
[----:B------:R-:W2:Y:S04]  /*0750*/  LDG.E.64 R20, desc[UR6][R16.64] ;  /* 0x0000000610147981 */ /* 0x000ea8000c1e1b00 */
[----:B------:R-:W2:Y:S04]  /*0760*/  LDG.E.64 R22, desc[UR6][R8.64] ;  /* 0x0000000608167981 */ /* 0x000ea8000c1e1b00 */
[----:B------:R-:W3:Y:S01]  /*0770*/  LDG.E.64 R12, desc[UR6][R12.64+0x38] ;  /* 0x000038060c0c7981 */ /* 0x000ee2000c1e1b00 */
[----:B------:R-:W-:-:S04]  /*0780*/  IADD3 R10, PT, PT, R10, 0x8, RZ ;  /* 0x000000080a0a7810 */ /* 0x000fc80007ffe0ff */
[----:B------:R-:W-:Y:S01]  /*0790*/  ISETP.NE.AND P0, PT, R10, RZ, PT ;  /* 0x000000ff0a00720c */ /* 0x000fe20003f05270 */
[----:B------:R-:W-:Y:S01]  /*07a0*/  VIADD R27, R27, 0x8 ;  /* 0x000000081b1b7836 */ /* 0x000fe20000000000 */
[----:B------:R-:W-:Y:S01]  /*07b0*/  LEA R26, R29, R26, 0x3 ;  /* 0x0000001a1d1a7211 */ /* 0x000fe200078e18ff */
[----:B--2---:R-:W-:-:S08]  /*07c0*/  DMUL R20, R22, R20 ;  /* 0x0000001416147228 */ /* 0x004fd00000000000 */
[----:B---3--:R-:W-:-:S07]  /*07d0*/  DFMA R20, R20, R12, R18 ;  /* 0x0000000c1414722b */ /* 0x008fce0000000012 */
[----:B------:R1:W-:Y:S01]  /*07e0*/  STG.E.64 desc[UR6][R6.64], R20 ;  /* 0x0000001406007986 */ /* 0x0003e2000c101b06 */
[----:B------:R-:W-:Y:S05]  /*07f0*/  @P0 BRA `(.L_x_52) ;  /* 0xfffffff800fc0947 */ /* 0x000fea000383ffff */
[----:B------:R-:W-:-:S07]  /*0800*/  MOV R10, R2 ;  /* 0x00000002000a7202 */ /* 0x000fce0000000f00 */
.L_x_51:
[----:B------:R-:W-:-:S13]  /*0810*/  ISETP.NE.AND P0, PT, R4, RZ, PT ;  /* 0x000000ff0400720c */ /* 0x000fda0003f05270 */
[----:B------:R-:W-:Y:S05]  /*0820*/  @!P0 BRA `(.L_x_53) ;  /* 0x0000000400308947 */ /* 0x000fea0003800000 */
[----:B------:R-:W-:Y:S02]  /*0830*/  IADD3 R12, PT, PT, R4, -0x1, RZ ;  /* 0xffffffff040c7810 */ /* 0x000fe40007ffe0ff */
[----:B------:R-:W-:Y:S02]  /*0840*/  ISETP.NE.AND P1, PT, R5, RZ, PT ;  /* 0x000000ff0500720c */ /* 0x000fe40003f25270 */
[----:B------:R-:W-:-:S13]  /*0850*/  ISETP.GE.U32.AND P0, PT, R12, 0x3, PT ;  /* 0x000000030c00780c */ /* 0x000fda0003f06070 */
[----:B------:R-:W-:Y:S05]  /*0860*/  @!P0 BRA `(.L_x_54) ;  /* 0x00000000008c8947 */ /* 0x000fea0003800000 */
[----:B------:R-:W0:Y:S01]  /*0870*/  LDC R27, c[0x0][0x3a8] ;  /* 0x0000ea00ff1b7b82 */ /* 0x000e220000000800 */
[----:B------:R-:W2:Y:S07]  /*0880*/  LDG.E.64 R22, desc[UR6][R8.64] ;  /* 0x0000000608167981 */ /* 0x000eae000c1e1b00 */
[----:B-1----:R-:W1:Y:S08]  /*0890*/  LDC.64 R18, c[0x0][0x390] ;  /* 0x0000e400ff127b82 */ /* 0x002e700000000a00 */
[----:B------:R-:W3:Y:S01]  /*08a0*/  LDC.64 R12, c[0x0][0x398] ;  /* 0x0000e600ff0c7b82 */ /* 0x000ee20000000a00 */
[----:B0-----:R-:W-:-:S04]  /*08b0*/  IMAD R15, R10, R27, R3 ;  /* 0x0000001b0a0f7224 */ /* 0x001fc800078e0203 */
[----:B-1----:R-:W-:-:S04]  /*08c0*/  IMAD.WIDE R18, R15, 0x8, R18 ;  /* 0x000000080f127825 */ /* 0x002fc800078e0212 */
[----:B------:R-:W-:Y:S01]  /*08d0*/  IMAD.IADD R15, R25, 0x1, R10 ;  /* 0x00000001190f7824 */ /* 0x000fe200078e020a */
[----:B------:R-:W2:Y:S03]  /*08e0*/  LDG.E.64 R16, desc[UR6][R18.64] ;  /* 0x0000000612107981 */ /* 0x000ea6000c1e1b00 */
[----:B---3--:R-:W-:-:S05]  /*08f0*/  IMAD.WIDE R12, R15, 0x8, R12 ;  /* 0x000000080f0c7825 */ /* 0x008fca00078e020c */
[----:B------:R-:W3:Y:S01]  /*0900*/  LDG.E.64 R14, desc[UR6][R12.64] ;  /* 0x000000060c0e7981 */ /* 0x000ee2000c1e1b00 */
[----:B------:R-:W-:Y:S01]  /*0910*/  IMAD.WIDE R28, R27, 0x8, R18 ;  /* 0x000000081b1c7825 */ /* 0x000fe200078e0212 */
[----:B--2---:R-:W-:-:S08]  /*0920*/  DMUL R16, R22, R16 ;  /* 0x0000001016107228 */ /* 0x004fd00000000000 */
[----:B---3--:R-:W-:-:S07]  /*0930*/  DFMA R20, R16, R14, R20 ;  /* 0x0000000e1014722b */ /* 0x008fce0000000014 */
[----:B------:R0:W-:Y:S04]  /*0940*/  STG.E.64 desc[UR6][R6.64], R20 ;  /* 0x0000001406007986 */ /* 0x0001e8000c101b06 */
[----:B------:R-:W2:Y:S04]  /*0950*/  LDG.E.64 R16, desc[UR6][R8.64] ;  /* 0x0000000608107981 */ /* 0x000ea8000c1e1b00 */
[----:B------:R-:W2:Y:S04]  /*0960*/  LDG.E.64 R14, desc[UR6][R28.64] ;  /* 0x000000061c0e7981 */ /* 0x000ea8000c1e1b00 */
[----:B------:R-:W3:Y:S01]  /*0970*/  LDG.E.64 R22, desc[UR6][R12.64+0x8] ;  /* 0x000008060c167981 */ /* 0x000ee2000c1e1b00 */
[----:B--2---:R-:W-:-:S08]  /*0980*/  DMUL R14, R16, R14 ;  /* 0x0000000e100e7228 */ /* 0x004fd00000000000 */
[----:B---3--:R-:W-:Y:S01]  /*0990*/  DFMA R22, R14, R22, R20 ;  /* 0x000000160e16722b */ /* 0x008fe20000000014 */
[----:B------:R-:W-:-:S06]  /*09a0*/  IMAD.WIDE R14, R27, 0x8, R28 ;  /* 0x000000081b0e7825 */ /* 0x000fcc00078e021c */
[----:B------:R2:W-:Y:S04]  /*09b0*/  STG.E.64 desc[UR6][R6.64], R22 ;  /* 0x0000001606007986 */ /* 0x0005e8000c101b06 */
[----:B------:R-:W3:Y:S04]  /*09c0*/  LDG.E.64 R16, desc[UR6][R14.64] ;  /* 0x000000060e107981 */ /* 0x000ee8000c1e1b00 */
[----:B0-----:R-:W3:Y:S04]  /*09d0*/  LDG.E.64 R20, desc[UR6][R8.64] ;  /* 0x0000000608147981 */ /* 0x001ee8000c1e1b00 */
[----:B------:R-:W4:Y:S01]  /*09e0*/  LDG.E.64 R18, desc[UR6][R12.64+0x10] ;  /* 0x000010060c127981 */ /* 0x000f22000c1e1b00 */
[----:B---3--:R-:W-:-:S08]  /*09f0*/  DMUL R16, R20, R16 ;  /* 0x0000001014107228 */ /* 0x008fd00000000000 */
[----:B----4-:R-:W-:Y:S01]  /*0a00*/  DFMA R16, R16, R18, R22 ;  /* 0x000000121010722b */ /* 0x010fe20000000016 */
[----:B------:R-:W-:-:S06]  /*0a10*/  IMAD.WIDE R18, R27, 0x8, R14 ;  /* 0x000000081b127825 */ /* 0x000fcc00078e020e */
[----:B------:R2:W-:Y:S04]  /*0a20*/  STG.E.64 desc[UR6][R6.64], R16 ;  /* 0x0000001006007986 */ /* 0x0005e8000c101b06 */
[----:B------:R-:W3:Y:S04]  /*0a30*/  LDG.E.64 R18, desc[UR6][R18.64] ;  /* 0x0000000612127981 */ /* 0x000ee8000c1e1b00 */
[----:B------:R-:W3:Y:S04]  /*0a40*/  LDG.E.64 R20, desc[UR6][R8.64] ;  /* 0x0000000608147981 */ /* 0x000ee8000c1e1b00 */
[----:B------:R-:W4:Y:S01]  /*0a50*/  LDG.E.64 R26, desc[UR6][R12.64+0x18] ;  /* 0x000018060c1a7981 */ /* 0x000f22000c1e1b00 */
[----:B------:R-:W-:Y:S01]  /*0a60*/  IADD3 R10, PT, PT, R10, 0x4, RZ ;  /* 0x000000040a0a7810 */ /* 0x000fe20007ffe0ff */
[----:B---3--:R-:W-:-:S08]  /*0a70*/  DMUL R20, R20, R18 ;  /* 0x0000001214147228 */ /* 0x008fd00000000000 */
[----:B----4-:R-:W-:-:S07]  /*0a80*/  DFMA R20, R20, R26, R16 ;  /* 0x0000001a1414722b */ /* 0x010fce0000000010 */
[----:B------:R2:W-:Y:S04]  /*0a90*/  STG.E.64 desc[UR6][R6.64], R20 ;  /* 0x0000001406007986 */ /* 0x0005e8000c101b06 */
.L_x_54:
[----:B------:R-:W-:Y:S05]  /*0aa0*/  @!P1 BRA `(.L_x_53) ;  /* 0x0000000000909947 */ /* 0x000fea0003800000 */
[----:B------:R-:W-:Y:S01]  /*0ab0*/  ISETP.NE.AND P0, PT, R5, 0x1, PT ;  /* 0x000000010500780c */ /* 0x000fe20003f05270 */
[----:B--2---:R-:W0:Y:S08]  /*0ac0*/  LDC.64 R22, c[0x0][0x390] ;  /* 0x0000e400ff167b82 */ /* 0x004e300000000a00 */
[----:B------:R-:W2:Y:S04]  /*0ad0*/  LDC.64 R28, c[0x0][0x398] ;  /* 0x0000e600ff1c7b82 */ /* 0x000ea80000000a00 */
[----:B-1----:R-:W-:Y:S01]  /*0ae0*/  @P0 IADD3 R19, PT, PT, R25, R10, RZ ;  /* 0x0000000a19130210 */ /* 0x002fe20007ffe0ff */
[----:B------:R-:W3:Y:S03]  /*0af0*/  @P0 LDG.E.64 R14, desc[UR6][R8.64] ;  /* 0x00000006080e0981 */ /* 0x000ee6000c1e1b00 */
[----:B------:R-:W1:Y:S01]  /*0b00*/  @P0 LDC R17, c[0x0][0x3a8] ;  /* 0x0000ea00ff110b82 */ /* 0x000e620000000800 */
[----:B------:R-:W-:-:S07]  /*0b10*/  LOP3.LUT P1, RZ, R11, 0x1, RZ, 0xc0, !PT ;  /* 0x000000010bff7812 */ /* 0x000fce000782c0ff */
[----:B------:R-:W4:Y:S01]  /*0b20*/  LDC.64 R26, c[0x0][0x390] ;  /* 0x0000e400ff1a7b82 */ /* 0x000f220000000a00 */
[----:B--2---:R-:W-:-:S07]  /*0b30*/  @P0 IMAD.WIDE R28, R19, 0x8, R28 ;  /* 0x00000008131c0825 */ /* 0x004fce00078e021c */
[----:B------:R-:W2:Y:S01]  /*0b40*/  @P1 LDC R11, c[0x0][0x3a8] ;  /* 0x0000ea00ff0b1b82 */ /* 0x000ea20000000800 */
[----:B------:R-:W5:Y:S01]  /*0b50*/  @P0 LDG.E.64 R18, desc[UR6][R28.64] ;  /* 0x000000061c120981 */ /* 0x000f62000c1e1b00 */
[----:B-1----:R-:W-:-:S04]  /*0b60*/  @P0 IMAD R13, R10, R17, R3 ;  /* 0x000000110a0d0224 */ /* 0x002fc800078e0203 */
[----:B0-----:R-:W-:-:S05]  /*0b70*/  @P0 IMAD.WIDE R22, R13, 0x8, R22 ;  /* 0x000000080d160825 */ /* 0x001fca00078e0216 */
[----:B------:R-:W3:Y:S02]  /*0b80*/  @P0 LDG.E.64 R12, desc[UR6][R22.64] ;  /* 0x00000006160c0981 */ /* 0x000ee4000c1e1b00 */
[----:B---3--:R-:W-:-:S08]  /*0b90*/  @P0 DMUL R12, R14, R12 ;  /* 0x0000000c0e0c0228 */ /* 0x008fd00000000000 */
[----:B-----5:R-:W-:Y:S01]  /*0ba0*/  @P0 DFMA R18, R12, R18, R20 ;  /* 0x000000120c12022b */ /* 0x020fe20000000014 */
[----:B------:R-:W-:Y:S02]  /*0bb0*/  @P0 IMAD.WIDE R12, R17, 0x8, R22 ;  /* 0x00000008110c0825 */ /* 0x000fe400078e0216 */
[----:B------:R-:W0:Y:S04]  /*0bc0*/  LDC.64 R22, c[0x0][0x398] ;  /* 0x0000e600ff167b82 */ /* 0x000e280000000a00 */
[----:B------:R3:W-:Y:S04]  /*0bd0*/  @P0 STG.E.64 desc[UR6][R6.64], R18 ;  /* 0x0000001206000986 */ /* 0x0007e8000c101b06 */
[----:B------:R-:W5:Y:S04]  /*0be0*/  @P0 LDG.E.64 R12, desc[UR6][R12.64] ;  /* 0x000000060c0c0981 */ /* 0x000f68000c1e1b00 */
[----:B------:R-:W5:Y:S04]  /*0bf0*/  @P0 LDG.E.64 R16, desc[UR6][R8.64] ;  /* 0x0000000608100981 */ /* 0x000f68000c1e1b00 */
[----:B------:R-:W3:Y:S01]  /*0c00*/  @P0 LDG.E.64 R14, desc[UR6][R28.64+0x8] ;  /* 0x000008061c0e0981 */ /* 0x000ee2000c1e1b00 */
[----:B------:R-:W-:-:S04]  /*0c10*/  @P0 VIADD R10, R10, 0x2 ;  /* 0x000000020a0a0836 */ /* 0x000fc80000000000 */
[----:B--2---:R-:W-:Y:S01]  /*0c20*/  @P1 IMAD R11, R10, R11, R3 ;  /* 0x0000000b0a0b1224 */ /* 0x004fe200078e0203 */
[----:B------:R-:W-:-:S03]  /*0c30*/  @P1 IADD3 R25, PT, PT, R25, R10, RZ ;  /* 0x0000000a19191210 */ /* 0x000fc60007ffe0ff */
[----:B----4-:R-:W-:-:S04]  /*0c40*/  @P1 IMAD.WIDE R26, R11, 0x8, R26 ;  /* 0x000000080b1a1825 */ /* 0x010fc800078e021a */
[----:B0-----:R-:W-:Y:S01]  /*0c50*/  @P1 IMAD.WIDE R22, R25, 0x8, R22 ;  /* 0x0000000819161825 */ /* 0x001fe200078e0216 */
[----:B-----5:R-:W-:-:S08]  /*0c60*/  @P0 DMUL R12, R16, R12 ;  /* 0x0000000c100c0228 */ /* 0x020fd00000000000 */
[----:B---3--:R-:W-:-:S07]  /*0c70*/  @P0 DFMA R20, R12, R14, R18 ;  /* 0x0000000e0c14022b */ /* 0x008fce0000000012 */
[----:B------:R0:W-:Y:S04]  /*0c80*/  @P0 STG.E.64 desc[UR6][R6.64], R20 ;  /* 0x0000001406000986 */ /* 0x0001e8000c101b06 */
[----:B------:R-:W2:Y:S04]  /*0c90*/  @P1 LDG.E.64 R8, desc[UR6][R8.64] ;  /* 0x0000000608081981 */ /* 0x000ea8000c1e1b00 */
[----:B------:R-:W2:Y:S04]  /*0ca0*/  @P1 LDG.E.64 R26, desc[UR6][R26.64] ;  /* 0x000000061a1a1981 */ /* 0x000ea8000c1e1b00 */
[----:B------:R-:W3:Y:S01]  /*0cb0*/  @P1 LDG.E.64 R22, desc[UR6][R22.64] ;  /* 0x0000000616161981 */ /* 0x000ee2000c1e1b00 */
[----:B--2---:R-:W-:-:S08]  /*0cc0*/  @P1 DMUL R10, R8, R26 ;  /* 0x0000001a080a1228 */ /* 0x004fd00000000000 */
[----:B---3--:R-:W-:-:S07]  /*0cd0*/  @P1 DFMA R10, R10, R22, R20 ;  /* 0x000000160a0a122b */ /* 0x008fce0000000014 */
[----:B------:R0:W-:Y:S04]  /*0ce0*/  @P1 STG.E.64 desc[UR6][R6.64], R10 ;  /* 0x0000000a06001986 */ /* 0x0001e8000c101b06 */
.L_x_53:
[----:B------:R-:W3:Y:S01]  /*0cf0*/  LDCU UR4, c[0x0][0x3a8] ;  /* 0x00007500ff0477ac */ /* 0x000ee20008000800 */
[----:B------:R-:W-:-:S04]  /*0d00*/  IADD3 R3, PT, PT, R0, R3, RZ ;  /* 0x0000000300037210 */ /* 0x000fc80007ffe0ff */
[----:B---3--:R-:W-:-:S13]  /*0d10*/  ISETP.GE.AND P0, PT, R3, UR4, PT ;  /* 0x0000000403007c0c */ /* 0x008fda000bf06270 */
[----:B------:R-:W-:Y:S05]  /*0d20*/  @!P0 BRA `(.L_x_55) ;  /* 0xfffffff400188947 */ /* 0x000fea000383ffff */
[----:B------:R-:W-:Y:S05]  /*0d30*/  EXIT ;  /* 0x000000000000794d */ /* 0x000fea0003800000 */
.L_x_56:
        /* <DEDUP_REMOVED lines=12> */
.L_x_90:


//--------------------- .text._Z15gpuTemplateGetcIfEvPT_S1_Piii --------------------------
	.section	.text._Z15gpuTemplateGetcIfEvPT_S1_Piii,"ax",@progbits
	.align	128
        .global         _Z15gpuTemplateGetcIfEvPT_S1_Piii
        .type           _Z15gpuTemplateGetcIfEvPT_S1_Piii,@function
        .size           _Z15gpuTemplateGetcIfEvPT_S1_Piii,(.L_x_91 - _Z15gpuTemplateGetcIfEvPT_S1_Piii)
        .other          _Z15gpuTemplateGetcIfEvPT_S1_Piii,@"STO_CUDA_ENTRY STV_DEFAULT"
_Z15gpuTemplateGetcIfEvPT_S1_Piii:
.text._Z15gpuTemplateGetcIfEvPT_S1_Piii:
        /* <DEDUP_REMOVED lines=10> */
[----:B------:R-:W2:Y:S06]  /*00a0*/  LDCU.64 UR6, c[0x0][0x358] ;  /* 0x00006b00ff0677ac */ /* 0x000eac0008000a00 */
[----:B------:R-:W3:Y:S01]  /*00b0*/  LDC R8, c[0x0][0x398] ;  /* 0x0000e600ff087b82 */ /* 0x000ee20000000800 */
[----:B------:R-:W4:Y:S07]  /*00c0*/  LDCU UR5, c[0x0][0x39c] ;  /* 0x00007380ff0577ac */ /* 0x000f2e0008000800 */
[----:B------:R-:W1:Y:S01]  /*00d0*/  LDC.64 R6, c[0x0][0x390] ;  /* 0x0000e400ff067b82 */ /* 0x000e620000000a00 */
[----:B0-----:R-:W-:-:S07]  /*00e0*/  IABS R0, R14 ;  /* 0x0000000e00007213 */ /* 0x001fce0000000000 */
[----:B------:R-:W0:Y:S01]  /*00f0*/  LDC.64 R4, c[0x0][0x380] ;  /* 0x0000e000ff047b82 */ /* 0x000e220000000a00 */
[----:B------:R-:W-:Y:S01]  /*0100*/  ISETP.NE.AND P0, PT, R14, RZ, PT ;  /* 0x000000ff0e00720c */ /* 0x000fe20003f05270 */
[----:B------:R-:W5:Y:S06]  /*0110*/  I2F.RP R9, R0 ;  /* 0x0000000000097306 */ /* 0x000f6c0000209400 */
[----:B------:R-:W0:Y:S02]  /*0120*/  LDC.64 R2, c[0x0][0x388] ;  /* 0x0000e200ff027b82 */ /* 0x000e240000000a00 */
[----:B-----5:R-:W5:Y:S02]  /*0130*/  MUFU.RCP R9, R9 ;  /* 0x0000000900097308 */ /* 0x020f640000001000 */
[----:B-----5:R-:W-:-:S06]  /*0140*/  VIADD R10, R9, 0xffffffe ;  /* 0x0ffffffe090a7836 */ /* 0x020fcc0000000000 */
[----:B------:R5:W2:Y:S02]  /*0150*/  F2I.FTZ.U32.TRUNC.NTZ R11, R10 ;  /* 0x0000000a000b7305 */ /* 0x000aa4000021f000 */
[----:B-----5:R-:W-:Y:S02]  /*0160*/  HFMA2 R10, -RZ, RZ, 0, 0 ;  /* 0x00000000ff0a7431 */ /* 0x020fe400000001ff */
[----:B--2---:R-:W-:-:S04]  /*0170*/  IMAD.MOV R15, RZ, RZ, -R11 ;  /* 0x000000ffff0f7224 */ /* 0x004fc800078e0a0b */
[----:B------:R-:W-:-:S04]  /*0180*/  IMAD R9, R15, R0, RZ ;  /* 0x000000000f097224 */ /* 0x000fc800078e02ff */
[----:B------:R-:W-:-:S04]  /*0190*/  IMAD.HI.U32 R9, R11, R9, R10 ;  /* 0x000000090b097227 */ /* 0x000fc800078e000a */
[----:B------:R-:W-:Y:S01]  /*01a0*/  IMAD.MOV.U32 R11, RZ, RZ, R12 ;  /* 0x000000ffff0b7224 */ /* 0x000fe200078e000c */
[----:B------:R-:W-:Y:S01]  /*01b0*/  LOP3.LUT R12, RZ, R14, RZ, 0x33, !PT ;  /* 0x0000000eff0c7212 */ /* 0x000fe200078e33ff */
[----:B01-34-:R-:W-:-:S07]  /*01c0*/  IMAD R10, R13, UR4, RZ ;  /* 0x000000040d0a7c24 */ /* 0x01bfce000f8e02ff */
.L_x_57:
[----:B------:R-:W-:Y:S02]  /*01d0*/  IABS R14, R11 ;  /* 0x0000000b000e7213 */ /* 0x000fe40000000000 */
[----:B------:R-:W-:-:S03]  /*01e0*/  IABS R16, R8 ;  /* 0x0000000800107213 */ /* 0x000fc60000000000 */
[----:B------:R-:W-:-:S05]  /*01f0*/  IMAD.HI.U32 R13, R9, R14, RZ ;  /* 0x0000000e090d7227 */ /* 0x000fca00078e00ff */
[----:B------:R-:W-:-:S05]  /*0200*/  IADD3 R15, PT, PT, -R13, RZ, RZ ;  /* 0x000000ff0d0f7210 */ /* 0x000fca0007ffe1ff */
[----:B------:R-:W-:Y:S01]  /*0210*/  IMAD R15, R16, R15, R14 ;  /* 0x0000000f100f7224 */ /* 0x000fe200078e020e */
[----:B------:R-:W-:-:S04]  /*0220*/  LOP3.LUT R14, R11, R8, RZ, 0x3c, !PT ;  /* 0x000000080b0e7212 */ /* 0x000fc800078e3cff */
[----:B------:R-:W-:Y:S02]  /*0230*/  ISETP.GT.U32.AND P2, PT, R0, R15, PT ;  /* 0x0000000f0000720c */ /* 0x000fe40003f44070 */
[----:B------:R-:W-:-:S11]  /*0240*/  ISETP.GE.AND P3, PT, R14, RZ, PT ;  /* 0x000000ff0e00720c */ /* 0x000fd60003f66270 */
[----:B------:R-:W-:Y:S01]  /*0250*/  @!P2 IMAD.IADD R15, R15, 0x1, -R16 ;  /* 0x000000010f0fa824 */ /* 0x000fe200078e0a10 */
[----:B------:R-:W-:-:S04]  /*0260*/  @!P2 IADD3 R13, PT, PT, R13, 0x1, RZ ;  /* 0x000000010d0da810 */ /* 0x000fc80007ffe0ff */
[----:B------:R-:W-:-:S13]  /*0270*/  ISETP.GE.U32.AND P1, PT, R15, R0, PT ;  /* 0x000000000f00720c */ /* 0x000fda0003f26070 */
[----:B------:R-:W-:-:S05]  /*0280*/  @P1 VIADD R13, R13, 0x1 ;  /* 0x000000010d0d1836 */ /* 0x000fca0000000000 */
[----:B------:R-:W-:-:S04]  /*0290*/  @!P3 IADD3 R13, PT, PT, -R13, RZ, RZ ;  /* 0x000000ff0d0db210 */ /* 0x000fc80007ffe1ff */
[----:B------:R-:W-:-:S05]  /*02a0*/  SEL R13, R12, R13, !P0 ;  /* 0x0000000d0c0d7207 */ /* 0x000fca0004000000 */
[----:B------:R-:W-:-:S04]  /*02b0*/  IMAD.SHL.U32 R15, R13, 0x4, RZ ;  /* 0x000000040d0f7824 */ /* 0x000fc800078e00ff */
[----:B------:R-:W-:-:S06]  /*02c0*/  IMAD.WIDE R14, R15, 0x4, R6 ;  /* 0x000000040f0e7825 */ /* 0x000fcc00078e0206 */
[----:B------:R-:W2:Y:S01]  /*02d0*/  LDG.E R14, desc[UR6][R14.64+0x8] ;  /* 0x000008060e0e7981 */ /* 0x000ea2000c1e1900 */
[----:B------:R-:W-:-:S05]  /*02e0*/  IADD3 R13, PT, PT, -R13, RZ, RZ ;  /* 0x000000ff0d0d7210 */ /* 0x000fca0007ffe1ff */
[----:B------:R-:W-:-:S04]  /*02f0*/  IMAD R13, R8, R13, R11 ;  /* 0x0000000d080d7224 */ /* 0x000fc800078e020b */
[----:B--2---:R-:W-:-:S04]  /*0300*/  IMAD R13, R14, R8, R13 ;  /* 0x000000080e0d7224 */ /* 0x004fc800078e020d */
[----:B0-----:R-:W-:-:S06]  /*0310*/  IMAD.WIDE R16, R13, 0x4, R2 ;  /* 0x000000040d107825 */ /* 0x001fcc00078e0202 */
[----:B------:R-:W2:Y:S01]  /*0320*/  LDG.E R17, desc[UR6][R16.64] ;  /* 0x0000000610117981 */ /* 0x000ea2000c1e1900 */
[----:B------:R-:W-:Y:S01]  /*0330*/  IMAD.WIDE R18, R11, 0x4, R4 ;  /* 0x000000040b127825 */ /* 0x000fe200078e0204 */
[----:B------:R-:W-:-:S04]  /*0340*/  IADD3 R11, PT, PT, R10, R11, RZ ;  /* 0x0000000b0a0b7210 */ /* 0x000fc80007ffe0ff */
[----:B------:R-:W-:Y:S01]  /*0350*/  ISETP.GE.AND P1, PT, R11, UR5, PT ;  /* 0x000000050b007c0c */ /* 0x000fe2000bf26270 */
[----:B--2---:R0:W-:-:S12]  /*0360*/  STG.E desc[UR6][R18.64], R17 ;  /* 0x0000001112007986 */ /* 0x0041d8000c101906 */
[----:B------:R-:W-:Y:S05]  /*0370*/  @!P1 BRA `(.L_x_57) ;  /* 0xfffffffc00949947 */ /* 0x000fea000383ffff */
[----:B------:R-:W-:Y:S05]  /*0380*/  EXIT ;  /* 0x000000000000794d */ /* 0x000fea0003800000 */
.L_x_58:
        /* <DEDUP_REMOVED lines=15> */
.L_x_91:


//--------------------- .text._Z15gpuTemplateGetcIdEvPT_S1_Piii --------------------------
	.section	.text._Z15gpuTemplateGetcIdEvPT_S1_Piii,"ax",@progbits
	.align	128
        .global         _Z15gpuTemplateGetcIdEvPT_S1_Piii
        .type           _Z15gpuTemplateGetcIdEvPT_S1_Piii,@function
        .size           _Z15gpuTemplateGetcIdEvPT_S1_Piii,(.L_x_92 - _Z15gpuTemplateGetcIdEvPT_S1_Piii)
        .other          _Z15gpuTemplateGetcIdEvPT_S1_Piii,@"STO_CUDA_ENTRY STV_DEFAULT"
_Z15gpuTemplateGetcIdEvPT_S1_Piii:
.text._Z15gpuTemplateGetcIdEvPT_S1_Piii:
        /* <DEDUP_REMOVED lines=29> */
.L_x_59:
[----:B------:R-:W-:Y:S02]  /*01d0*/  IABS R14, R11 ;  /* 0x0000000b000e7213 */ /* 0x000fe40000000000 */
[----:B0-----:R-:W-:-:S03]  /*01e0*/  IABS R16, R8 ;  /* 0x0000000800107213 */ /* 0x001fc60000000000 */
        /* <DEDUP_REMOVED lines=18> */
[----:B------:R-:W-:-:S06]  /*0310*/  IMAD.WIDE R16, R13, 0x8, R6 ;  /* 0x000000080d107825 */ /* 0x000fcc00078e0206 */
[----:B------:R-:W2:Y:S01]  /*0320*/  LDG.E.64 R16, desc[UR6][R16.64] ;  /* 0x0000000610107981 */ /* 0x000ea2000c1e1b00 */
[----:B------:R-:W-:Y:S01]  /*0330*/  IMAD.WIDE R18, R11, 0x8, R4 ;  /* 0x000000080b127825 */ /* 0x000fe200078e0204 */
[----:B------:R-:W-:-:S04]  /*0340*/  IADD3 R11, PT, PT, R10, R11, RZ ;  /* 0x0000000b0a0b7210 */ /* 0x000fc80007ffe0ff */
[----:B------:R-:W-:Y:S01]  /*0350*/  ISETP.GE.AND P1, PT, R11, UR5, PT ;  /* 0x000000050b007c0c */ /* 0x000fe2000bf26270 */
[----:B--2---:R0:W-:-:S12]  /*0360*/  STG.E.64 desc[UR6][R18.64], R16 ;  /* 0x0000001012007986 */ /* 0x0041d8000c101b06 */
[----:B------:R-:W-:Y:S05]  /*0370*/  @!P1 BRA `(.L_x_59) ;  /* 0xfffffffc00949947 */ /* 0x000fea000383ffff */
[----:B------:R-:W-:Y:S05]  /*0380*/  EXIT ;  /* 0x000000000000794d */ /* 0x000fea0003800000 */
.L_x_60:
        /* <DEDUP_REMOVED lines=15> */
.L_x_92:


//--------------------- .text._Z16gpuTemplatePutfgIfEvPT_S1_S0_Piii --------------------------
	.section	.text._Z16gpuTemplatePutfgIfEvPT_S1_S0_Piii,"ax",@progbits
	.align	128
        .global         _Z16gpuTemplatePutfgIfEvPT_S1_S0_Piii
        .type           _Z16gpuTemplatePutfgIfEvPT_S1_S0_Piii,@function
        .size           _Z16gpuTemplatePutfgIfEvPT_S1_S0_Piii,(.L_x_93 - _Z16gpuTemplatePutfgIfEvPT_S1_S0_Piii)
        .other          _Z16gpuTemplatePutfgIfEvPT_S1_S0_Piii,@"STO_CUDA_ENTRY STV_DEFAULT"
_Z16gpuTemplatePutfgIfEvPT_S1_S0_Piii:
.text._Z16gpuTemplatePutfgIfEvPT_S1_S0_Piii:
        /* <DEDUP_REMOVED lines=11> */
[----:B------:R-:W3:Y:S01]  /*00b0*/  LDCU UR5, c[0x0][0x390] ;  /* 0x00007200ff0577ac */ /* 0x000ee20008000800 */
[----:B-1----:R-:W-:Y:S01]  /*00c0*/  IMAD R3, R3, UR4, RZ ;  /* 0x0000000403037c24 */ /* 0x002fe2000f8e02ff */
[C---:B0-----:R-:W-:Y:S02]  /*00d0*/  LEA R4, R0.reuse, 0x2, 0x1 ;  /* 0x0000000200047811 */ /* 0x041fe400078e08ff */
[----:B--23--:R-:W-:-:S07]  /*00e0*/  LEA R5, R0, 0x5, 0x1 ;  /* 0x0000000500057811 */ /* 0x00cfce00078e08ff */
.L_x_66:
[----:B0-----:R-:W0:Y:S01]  /*00f0*/  LDC.64 R10, c[0x0][0x398] ;  /* 0x0000e600ff0a7b82 */ /* 0x001e220000000a00 */
[----:B-1----:R-:W1:Y:S01]  /*0100*/  LDCU UR4, c[0x0][0x3a4] ;  /* 0x00007480ff0477ac */ /* 0x002e620008000800 */
[----:B------:R-:W-:Y:S02]  /*0110*/  SHF.R.S32.HI R13, RZ, 0x1f, R2 ;  /* 0x0000001fff0d7819 */ /* 0x000fe40000011402 */
[----:B-1----:R-:W-:-:S04]  /*0120*/  IADD3 R6, P0, PT, R2, UR4, RZ ;  /* 0x0000000402067c10 */ /* 0x002fc8000ff1e0ff */
[----:B---3--:R-:W-:Y:S02]  /*0130*/  LEA.HI.X.SX32 R7, R0, R13, 0x1, P0 ;  /* 0x0000000d00077211 */ /* 0x008fe400000f0eff */
[----:B0-----:R-:W-:-:S04]  /*0140*/  LEA R8, P0, R6, R10, 0x2 ;  /* 0x0000000a06087211 */ /* 0x001fc800078010ff */
[----:B------:R-:W-:-:S05]  /*0150*/  LEA.HI.X R9, R6, R11, R7, 0x2, P0 ;  /* 0x0000000b06097211 */ /* 0x000fca00000f1407 */
[----:B--2---:R-:W2:Y:S04]  /*0160*/  LDG.E R7, desc[UR6][R8.64+0x8] ;  /* 0x0000080608077981 */ /* 0x004ea8000c1e1900 */
[----:B------:R-:W2:Y:S01]  /*0170*/  LDG.E R6, desc[UR6][R8.64+0x4] ;  /* 0x0000040608067981 */ /* 0x000ea2000c1e1900 */
[----:B------:R-:W-:Y:S01]  /*0180*/  BSSY.RECONVERGENT B0, `(.L_x_61) ;  /* 0x000006f000007945 */ /* 0x000fe20003800200 */
[----:B--2---:R-:W-:-:S04]  /*0190*/  IADD3 R12, PT, PT, R7, -R6, RZ ;  /* 0x80000006070c7210 */ /* 0x004fc80007ffe0ff */
[----:B------:R-:W-:-:S13]  /*01a0*/  ISETP.GE.AND P0, PT, R12, 0x1, PT ;  /* 0x000000010c00780c */ /* 0x000fda0003f06270 */
[----:B------:R-:W-:Y:S05]  /*01b0*/  @!P0 BRA `(.L_x_62) ;  /* 0x0000000400ac8947 */ /* 0x000fea0003800000 */
[----:B------:R-:W-:Y:S01]  /*01c0*/  IADD3 R7, PT, PT, -R7, R6, RZ ;  /* 0x0000000607077210 */ /* 0x000fe20007ffe1ff */
[----:B------:R-:W-:Y:S01]  /*01d0*/  BSSY.RECONVERGENT B1, `(.L_x_63) ;  /* 0x000003e000017945 */ /* 0x000fe20003800200 */
[----:B------:R-:W-:Y:S02]  /*01e0*/  LOP3.LUT R6, R12, 0x3, RZ, 0xc0, !PT ;  /* 0x000000030c067812 */ /* 0x000fe400078ec0ff */
[----:B------:R-:W-:Y:S01]  /*01f0*/  ISETP.GT.U32.AND P1, PT, R7, -0x4, PT ;  /* 0xfffffffc0700780c */ /* 0x000fe20003f24070 */
[----:B------:R-:W-:Y:S01]  /*0200*/  HFMA2 R7, -RZ, RZ, 0, 0 ;  /* 0x00000000ff077431 */ /* 0x000fe200000001ff */
[----:B------:R-:W-:Y:S02]  /*0210*/  LEA R10, P2, R2, R10, 0x2 ;  /* 0x0000000a020a7211 */ /* 0x000fe400078410ff */
[----:B------:R-:W-:Y:S02]  /*0220*/  ISETP.NE.AND P0, PT, R6, RZ, PT ;  /* 0x000000ff0600720c */ /* 0x000fe40003f05270 */
[----:B------:R-:W-:-:S07]  /*0230*/  LEA.HI.X R11, R2, R11, R13, 0x2, P2 ;  /* 0x0000000b020b7211 */ /* 0x000fce00010f140d */
[----:B------:R-:W-:Y:S05]  /*0240*/  @P1 BRA `(.L_x_64) ;  /* 0x0000000000d81947 */ /* 0x000fea0003800000 */
[----:B------:R-:W-:Y:S02]  /*0250*/  LOP3.LUT R7, R12, 0x7ffffffc, RZ, 0xc0, !PT ;  /* 0x7ffffffc0c077812 */ /* 0x000fe400078ec0ff */
[----:B------:R-:W-:-:S03]  /*0260*/  MOV R26, R5 ;  /* 0x00000005001a7202 */ /* 0x000fc60000000f00 */
[----:B------:R-:W-:-:S07]  /*0270*/  IMAD.MOV R27, RZ, RZ, -R7 ;  /* 0x000000ffff1b7224 */ /* 0x000fce00078e0a07 */
.L_x_65:
[----:B------:R-:W2:Y:S01]  /*0280*/  LDG.E R13, desc[UR6][R8.64+0x4] ;  /* 0x00000406080d7981 */ /* 0x000ea2000c1e1900 */
[----:B0-----:R-:W0:Y:S03]  /*0290*/  LDC.64 R16, c[0x0][0x398] ;  /* 0x0000e600ff107b82 */ /* 0x001e260000000a00 */
[----:B------:R-:W3:Y:S05]  /*02a0*/  LDG.E R23, desc[UR6][R10.64] ;  /* 0x000000060a177981 */ /* 0x000eea000c1e1900 */
[----:B------:R-:W3:Y:S01]  /*02b0*/  LDC.64 R14, c[0x0][0x380] ;  /* 0x0000e000ff0e7b82 */ /* 0x000ee20000000a00 */
[----:B--2---:R-:W-:-:S05]  /*02c0*/  IADD3 R13, PT, PT, R26, -0x3, R13 ;  /* 0xfffffffd1a0d7810 */ /* 0x004fca0007ffe00d */
[----:B0-----:R-:W-:Y:S02]  /*02d0*/  IMAD.WIDE R18, R13, 0x4, R16 ;  /* 0x000000040d127825 */ /* 0x001fe400078e0210 */
[----:B------:R-:W0:Y:S04]  /*02e0*/  LDC.64 R12, c[0x0][0x388] ;  /* 0x0000e200ff0c7b82 */ /* 0x000e280000000a00 */
[----:B------:R-:W0:Y:S01]  /*02f0*/  LDG.E R19, desc[UR6][R18.64] ;  /* 0x0000000612137981 */ /* 0x000e22000c1e1900 */
[----:B---3--:R-:W-:-:S05]  /*0300*/  IMAD.WIDE R22, R23, 0x4, R14 ;  /* 0x0000000417167825 */ /* 0x008fca00078e020e */
[----:B------:R-:W2:Y:S01]  /*0310*/  LDG.E R21, desc[UR6][R22.64] ;  /* 0x0000000616157981 */ /* 0x000ea2000c1e1900 */
[----:B0-----:R-:W-:-:S06]  /*0320*/  IMAD.WIDE R24, R19, 0x4, R12 ;  /* 0x0000000413187825 */ /* 0x001fcc00078e020c */
[----:B------:R-:W2:Y:S02]  /*0330*/  LDG.E R24, desc[UR6][R24.64] ;  /* 0x0000000618187981 */ /* 0x000ea4000c1e1900 */
[----:B--2---:R-:W-:-:S05]  /*0340*/  FFMA R29, R24, UR5, R21 ;  /* 0x00000005181d7c23 */ /* 0x004fca0008000015 */
[----:B------:R0:W-:Y:S04]  /*0350*/  STG.E desc[UR6][R22.64], R29 ;  /* 0x0000001d16007986 */ /* 0x0001e8000c101906 */
[----:B------:R-:W2:Y:S04]  /*0360*/  LDG.E R21, desc[UR6][R8.64+0x4] ;  /* 0x0000040608157981 */ /* 0x000ea8000c1e1900 */
[----:B------:R-:W3:Y:S01]  /*0370*/  LDG.E R20, desc[UR6][R10.64] ;  /* 0x000000060a147981 */ /* 0x000ee2000c1e1900 */
[----:B--2---:R-:W-:-:S05]  /*0380*/  IADD3 R21, PT, PT, R26, -0x2, R21 ;  /* 0xfffffffe1a157810 */ /* 0x004fca0007ffe015 */
[----:B------:R-:W-:-:S05]  /*0390*/  IMAD.WIDE R18, R21, 0x4, R16 ;  /* 0x0000000415127825 */ /* 0x000fca00078e0210 */
[----:B------:R3:W2:Y:S02]  /*03a0*/  LDG.E R21, desc[UR6][R18.64] ;  /* 0x0000000612157981 */ /* 0x0006a4000c1e1900 */
[----:B---3--:R-:W-:-:S05]  /*03b0*/  IMAD.WIDE R18, R20, 0x4, R14 ;  /* 0x0000000414127825 */ /* 0x008fca00078e020e */
[----:B------:R-:W3:Y:S01]  /*03c0*/  LDG.E R28, desc[UR6][R18.64] ;  /* 0x00000006121c7981 */ /* 0x000ee2000c1e1900 */
[----:B--2---:R-:W-:-:S06]  /*03d0*/  IMAD.WIDE R20, R21, 0x4, R12 ;  /* 0x0000000415147825 */ /* 0x004fcc00078e020c */
[----:B------:R-:W3:Y:S02]  /*03e0*/  LDG.E R20, desc[UR6][R20.64] ;  /* 0x0000000614147981 */ /* 0x000ee4000c1e1900 */
[----:B---3--:R-:W-:-:S05]  /*03f0*/  FFMA R21, R20, UR5, R28 ;  /* 0x0000000514157c23 */ /* 0x008fca000800001c */
[----:B------:R1:W-:Y:S04]  /*0400*/  STG.E desc[UR6][R18.64], R21 ;  /* 0x0000001512007986 */ /* 0x0003e8000c101906 */
[----:B0-----:R-:W2:Y:S02]  /*0410*/  LDG.E R23, desc[UR6][R8.64+0x4] ;  /* 0x0000040608177981 */ /* 0x001ea4000c1e1900 */
[----:B--2---:R-:W-:-:S05]  /*0420*/  IADD3 R23, PT, PT, R26, -0x1, R23 ;  /* 0xffffffff1a177810 */ /* 0x004fca0007ffe017 */
[----:B------:R-:W-:Y:S02]  /*0430*/  IMAD.WIDE R28, R23, 0x4, R16 ;  /* 0x00000004171c7825 */ /* 0x000fe400078e0210 */
[----:B------:R-:W2:Y:S04]  /*0440*/  LDG.E R23, desc[UR6][R10.64] ;  /* 0x000000060a177981 */ /* 0x000ea8000c1e1900 */
[----:B------:R-:W3:Y:S01]  /*0450*/  LDG.E R25, desc[UR6][R28.64] ;  /* 0x000000061c197981 */ /* 0x000ee2000c1e1900 */
[----:B--2---:R-:W-:-:S04]  /*0460*/  IMAD.WIDE R22, R23, 0x4, R14 ;  /* 0x0000000417167825 */ /* 0x004fc800078e020e */
[----:B---3--:R-:W-:Y:S01]  /*0470*/  IMAD.WIDE R24, R25, 0x4, R12 ;  /* 0x0000000419187825 */ /* 0x008fe200078e020c */
[----:B------:R-:W2:Y:S05]  /*0480*/  LDG.E R29, desc[UR6][R22.64] ;  /* 0x00000006161d7981 */ /* 0x000eaa000c1e1900 */
[----:B------:R-:W2:Y:S02]  /*0490*/  LDG.E R24, desc[UR6][R24.64] ;  /* 0x0000000618187981 */ /* 0x000ea4000c1e1900 */
[----:B--2---:R-:W-:-:S05]  /*04a0*/  FFMA R20, R24, UR5, R29 ;  /* 0x0000000518147c23 */ /* 0x004fca000800001d */
[----:B------:R0:W-:Y:S04]  /*04b0*/  STG.E desc[UR6][R22.64], R20 ;  /* 0x0000001416007986 */ /* 0x0001e8000c101906 */
[----:B-1----:R-:W2:Y:S02]  /*04c0*/  LDG.E R19, desc[UR6][R8.64+0x4] ;  /* 0x0000040608137981 */ /* 0x002ea4000c1e1900 */
[----:B--2---:R-:W-:-:S05]  /*04d0*/  IADD3 R19, PT, PT, R19, R26, RZ ;  /* 0x0000001a13137210 */ /* 0x004fca0007ffe0ff */
[----:B------:R-:W-:Y:S02]  /*04e0*/  IMAD.WIDE R16, R19, 0x4, R16 ;  /* 0x0000000413107825 */ /* 0x000fe400078e0210 */
[----:B------:R-:W2:Y:S04]  /*04f0*/  LDG.E R19, desc[UR6][R10.64] ;  /* 0x000000060a137981 */ /* 0x000ea8000c1e1900 */
[----:B------:R-:W3:Y:S01]  /*0500*/  LDG.E R17, desc[UR6][R16.64] ;  /* 0x0000000610117981 */ /* 0x000ee2000c1e1900 */
[----:B--2---:R-:W-:-:S04]  /*0510*/  IMAD.WIDE R14, R19, 0x4, R14 ;  /* 0x00000004130e7825 */ /* 0x004fc800078e020e */
[----:B---3--:R-:W-:Y:S01]  /*0520*/  IMAD.WIDE R12, R17, 0x4, R12 ;  /* 0x00000004110c7825 */ /* 0x008fe200078e020c */
[----:B------:R-:W2:Y:S05]  /*0530*/  LDG.E R19, desc[UR6][R14.64] ;  /* 0x000000060e137981 */ /* 0x000eaa000c1e1900 */
[----:B------:R-:W2:Y:S01]  /*0540*/  LDG.E R12, desc[UR6][R12.64] ;  /* 0x000000060c0c7981 */ /* 0x000ea2000c1e1900 */
[----:B------:R-:W-:-:S04]  /*0550*/  IADD3 R27, PT, PT, R27, 0x4, RZ ;  /* 0x000000041b1b7810 */ /* 0x000fc80007ffe0ff */
[----:B------:R-:W-:Y:S01]  /*0560*/  ISETP.NE.AND P1, PT, R27, RZ, PT ;  /* 0x000000ff1b00720c */ /* 0x000fe20003f25270 */
[----:B------:R-:W-:Y:S02]  /*0570*/  VIADD R26, R26, 0x4 ;  /* 0x000000041a1a7836 */ /* 0x000fe40000000000 */
[----:B--2---:R-:W-:-:S05]  /*0580*/  FFMA R19, R12, UR5, R19 ;  /* 0x000000050c137c23 */ /* 0x004fca0008000013 */
[----:B------:R0:W-:Y:S05]  /*0590*/  STG.E desc[UR6][R14.64], R19 ;  /* 0x000000130e007986 */ /* 0x0001ea000c101906 */
[----:B------:R-:W-:Y:S05]  /*05a0*/  @P1 BRA `(.L_x_65) ;  /* 0xfffffffc00341947 */ /* 0x000fea000383ffff */
.L_x_64:
[----:B------:R-:W-:Y:S05]  /*05b0*/  BSYNC.RECONVERGENT B1 ;  /* 0x0000000000017941 */ /* 0x000fea0003800200 */
.L_x_63:
[----:B------:R-:W-:Y:S05]  /*05c0*/  @!P0 BRA `(.L_x_62) ;  /* 0x0000000000a88947 */ /* 0x000fea0003800000 */
[----:B0-----:R-:W2:Y:S01]  /*05d0*/  LDG.E R14, desc[UR6][R8.64+0x4] ;  /* 0x00000406080e7981 */ /* 0x001ea2000c1e1900 */
[----:B------:R-:W0:Y:S01]  /*05e0*/  LDC.64 R12, c[0x0][0x398] ;  /* 0x0000e600ff0c7b82 */ /* 0x000e220000000a00 */
[----:B------:R-:W-:Y:S02]  /*05f0*/  IADD3 R7, PT, PT, R4, R7, RZ ;  /* 0x0000000704077210 */ /* 0x000fe40007ffe0ff */
[----:B------:R-:W3:Y:S05]  /*0600*/  LDG.E R19, desc[UR6][R10.64] ;  /* 0x000000060a137981 */ /* 0x000eea000c1e1900 */
[----:B------:R-:W1:Y:S08]  /*0610*/  LDC.64 R16, c[0x0][0x388] ;  /* 0x0000e200ff107b82 */ /* 0x000e700000000a00 */
[----:B------:R-:W4:Y:S01]  /*0620*/  LDC R22, c[0x0][0x390] ;  /* 0x0000e400ff167b82 */ /* 0x000f220000000800 */
[----:B--2---:R-:W-:-:S07]  /*0630*/  IADD3 R25, PT, PT, R14, R7, RZ ;  /* 0x000000070e197210 */ /* 0x004fce0007ffe0ff */
[----:B------:R-:W3:Y:S01]  /*0640*/  LDC.64 R14, c[0x0][0x380] ;  /* 0x0000e000ff0e7b82 */ /* 0x000ee20000000a00 */
[----:B0-----:R-:W-:-:S05]  /*0650*/  IMAD.WIDE R24, R25, 0x4, R12 ;  /* 0x0000000419187825 */ /* 0x001fca00078e020c */
[----:B------:R-:W1:Y:S01]  /*0660*/  LDG.E R21, desc[UR6][R24.64] ;  /* 0x0000000618157981 */ /* 0x000e62000c1e1900 */
[----:B---3--:R-:W-:-:S05]  /*0670*/  IMAD.WIDE R18, R19, 0x4, R14 ;  /* 0x0000000413127825 */ /* 0x008fca00078e020e */
[----:B------:R-:W4:Y:S01]  /*0680*/  LDG.E R26, desc[UR6][R18.64] ;  /* 0x00000006121a7981 */ /* 0x000f22000c1e1900 */
[----:B-1----:R-:W-:-:S06]  /*0690*/  IMAD.WIDE R20, R21, 0x4, R16 ;  /* 0x0000000415147825 */ /* 0x002fcc00078e0210 */
[----:B------:R-:W4:Y:S01]  /*06a0*/  LDG.E R21, desc[UR6][R20.64] ;  /* 0x0000000614157981 */ /* 0x000f22000c1e1900 */
[----:B------:R-:W-:Y:S01]  /*06b0*/  ISETP.NE.AND P0, PT, R6, 0x1, PT ;  /* 0x000000010600780c */ /* 0x000fe20003f05270 */
[----:B----4-:R-:W-:-:S05]  /*06c0*/  FFMA R23, R21, R22, R26 ;  /* 0x0000001615177223 */ /* 0x010fca000000001a */
[----:B------:R1:W-:Y:S07]  /*06d0*/  STG.E desc[UR6][R18.64], R23 ;  /* 0x0000001712007986 */ /* 0x0003ee000c101906 */
[----:B------:R-:W-:Y:S05]  /*06e0*/  @!P0 BRA `(.L_x_62) ;  /* 0x0000000000608947 */ /* 0x000fea0003800000 */
[----:B-1----:R-:W2:Y:S04]  /*06f0*/  LDG.E R18, desc[UR6][R8.64+0x4] ;  /* 0x0000040608127981 */ /* 0x002ea8000c1e1900 */
[----:B------:R-:W3:Y:S01]  /*0700*/  LDG.E R19, desc[UR6][R10.64] ;  /* 0x000000060a137981 */ /* 0x000ee2000c1e1900 */
[----:B--2---:R-:W-:-:S05]  /*0710*/  IADD3 R25, PT, PT, R7, 0x1, R18 ;  /* 0x0000000107197810 */ /* 0x004fca0007ffe012 */
[----:B------:R-:W-:-:S05]  /*0720*/  IMAD.WIDE R24, R25, 0x4, R12 ;  /* 0x0000000419187825 */ /* 0x000fca00078e020c */
[----:B------:R-:W2:Y:S01]  /*0730*/  LDG.E R21, desc[UR6][R24.64] ;  /* 0x0000000618157981 */ /* 0x000ea2000c1e1900 */
[----:B---3--:R-:W-:-:S05]  /*0740*/  IMAD.WIDE R18, R19, 0x4, R14 ;  /* 0x0000000413127825 */ /* 0x008fca00078e020e */
[----:B------:R-:W3:Y:S01]  /*0750*/  LDG.E R26, desc[UR6][R18.64] ;  /* 0x00000006121a7981 */ /* 0x000ee2000c1e1900 */
[----:B--2---:R-:W-:-:S06]  /*0760*/  IMAD.WIDE R20, R21, 0x4, R16 ;  /* 0x0000000415147825 */ /* 0x004fcc00078e0210 */
[----:B------:R-:W3:Y:S01]  /*0770*/  LDG.E R21, desc[UR6][R20.64] ;  /* 0x0000000614157981 */ /* 0x000ee2000c1e1900 */
[----:B------:R-:W-:Y:S01]  /*0780*/  ISETP.NE.AND P0, PT, R6, 0x2, PT ;  /* 0x000000020600780c */ /* 0x000fe20003f05270 */
[----:B---3--:R-:W-:-:S05]  /*0790*/  FFMA R23, R21, R22, R26 ;  /* 0x0000001615177223 */ /* 0x008fca000000001a */
[----:B------:R2:W-:Y:S07]  /*07a0*/  STG.E desc[UR6][R18.64], R23 ;  /* 0x0000001712007986 */ /* 0x0005ee000c101906 */
[----:B------:R-:W-:Y:S05]  /*07b0*/  @!P0 BRA `(.L_x_62) ;  /* 0x00000000002c8947 */ /* 0x000fea0003800000 */
[----:B------:R-:W3:Y:S04]  /*07c0*/  LDG.E R8, desc[UR6][R8.64+0x4] ;  /* 0x0000040608087981 */ /* 0x000ee8000c1e1900 */
[----:B------:R-:W4:Y:S01]  /*07d0*/  LDG.E R11, desc[UR6][R10.64] ;  /* 0x000000060a0b7981 */ /* 0x000f22000c1e1900 */
[----:B---3--:R-:W-:-:S05]  /*07e0*/  IADD3 R7, PT, PT, R7, 0x2, R8 ;  /* 0x0000000207077810 */ /* 0x008fca0007ffe008 */
[----:B------:R-:W-:-:S06]  /*07f0*/  IMAD.WIDE R12, R7, 0x4, R12 ;  /* 0x00000004070c7825 */ /* 0x000fcc00078e020c */
[----:B------:R-:W3:Y:S01]  /*0800*/  LDG.E R13, desc[UR6][R12.64] ;  /* 0x000000060c0d7981 */ /* 0x000ee2000c1e1900 */
[----:B----4-:R-:W-:-:S05]  /*0810*/  IMAD.WIDE R14, R11, 0x4, R14 ;  /* 0x000000040b0e7825 */ /* 0x010fca00078e020e */
[----:B------:R-:W4:Y:S01]  /*0820*/  LDG.E R6, desc[UR6][R14.64] ;  /* 0x000000060e067981 */ /* 0x000f22000c1e1900 */
[----:B---3--:R-:W-:-:S06]  /*0830*/  IMAD.WIDE R16, R13, 0x4, R16 ;  /* 0x000000040d107825 */ /* 0x008fcc00078e0210 */
[----:B------:R-:W4:Y:S02]  /*0840*/  LDG.E R17, desc[UR6][R16.64] ;  /* 0x0000000610117981 */ /* 0x000f24000c1e1900 */
[----:B----4-:R-:W-:-:S05]  /*0850*/  FFMA R7, R17, R22, R6 ;  /* 0x0000001611077223 */ /* 0x010fca0000000006 */
[----:B------:R3:W-:Y:S02]  /*0860*/  STG.E desc[UR6][R14.64], R7 ;  /* 0x000000070e007986 */ /* 0x0007e4000c101906 */
.L_x_62:
[----:B------:R-:W-:Y:S05]  /*0870*/  BSYNC.RECONVERGENT B0 ;  /* 0x0000000000007941 */ /* 0x000fea0003800200 */
.L_x_61:
[----:B------:R-:W4:Y:S01]  /*0880*/  LDCU UR4, c[0x0][0x3a0] ;  /* 0x00007400ff0477ac */ /* 0x000f220008000800 */
[----:B------:R-:W-:-:S04]  /*0890*/  IADD3 R2, PT, PT, R3, R2, RZ ;  /* 0x0000000203027210 */ /* 0x000fc80007ffe0ff */
[----:B----4-:R-:W-:-:S13]  /*08a0*/  ISETP.GE.AND P0, PT, R2, UR4, PT ;  /* 0x0000000402007c0c */ /* 0x010fda000bf06270 */
[----:B------:R-:W-:Y:S05]  /*08b0*/  @!P0 BRA `(.L_x_66) ;  /* 0xfffffff8000c8947 */ /* 0x000fea000383ffff */
[----:B------:R-:W-:Y:S05]  /*08c0*/  EXIT ;  /* 0x000000000000794d */ /* 0x000fea0003800000 */
.L_x_67:
        /* <DEDUP_REMOVED lines=11> */
.L_x_93:


//--------------------- .text._Z16gpuTemplatePutfgIdEvPT_S1_S0_Piii --------------------------
	.section	.text._Z16gpuTemplatePutfgIdEvPT_S1_S0_Piii,"ax",@progbits
	.align	128
        .global         _Z16gpuTemplatePutfgIdEvPT_S1_S0_Piii
        .type           _Z16gpuTemplatePutfgIdEvPT_S1_S0_Piii,@function
        .size           _Z16gpuTemplatePutfgIdEvPT_S1_S0_Piii,(.L_x_94 - _Z16gpuTemplatePutfgIdEvPT_S1_S0_Piii)
        .other          _Z16gpuTemplatePutfgIdEvPT_S1_S0_Piii,@"STO_CUDA_ENTRY STV_DEFAULT"
_Z16gpuTemplatePutfgIdEvPT_S1_S0_Piii:
.text._Z16gpuTemplatePutfgIdEvPT_S1_S0_Piii:
        /* <DEDUP_REMOVED lines=12> */
[C---:B0-----:R-:W-:Y:S02]  /*00c0*/  LEA R4, R0.reuse, 0x2, 0x1 ;  /* 0x0000000200047811 */ /* 0x041fe400078e08ff */
[----:B--2---:R-:W-:-:S07]  /*00d0*/  LEA R5, R0, 0x5, 0x1 ;  /* 0x0000000500057811 */ /* 0x004fce00078e08ff */
.L_x_73:
[----:B0-----:R-:W0:Y:S01]  /*00e0*/  LDC.64 R8, c[0x0][0x398] ;  /* 0x0000e600ff087b82 */ /* 0x001e220000000a00 */
[----:B-1----:R-:W1:Y:S01]  /*00f0*/  LDCU UR4, c[0x0][0x3a4] ;  /* 0x00007480ff0477ac */ /* 0x002e620008000800 */
[----:B------:R-:W-:Y:S02]  /*0100*/  SHF.R.S32.HI R11, RZ, 0x1f, R2 ;  /* 0x0000001fff0b7819 */ /* 0x000fe40000011402 */
[----:B-1----:R-:W-:-:S04]  /*0110*/  IADD3 R7, P0, PT, R2, UR4, RZ ;  /* 0x0000000402077c10 */ /* 0x002fc8000ff1e0ff */
[----:B------:R-:W-:Y:S02]  /*0120*/  LEA.HI.X.SX32 R10, R0, R11, 0x1, P0 ;  /* 0x0000000b000a7211 */ /* 0x000fe400000f0eff */
[----:B0-----:R-:W-:-:S04]  /*0130*/  LEA R6, P0, R7, R8, 0x2 ;  /* 0x0000000807067211 */ /* 0x001fc800078010ff */
[----:B------:R-:W-:-:S05]  /*0140*/  LEA.HI.X R7, R7, R9, R10, 0x2, P0 ;  /* 0x0000000907077211 */ /* 0x000fca00000f140a */
[----:B--2---:R-:W2:Y:S04]  /*0150*/  LDG.E R10, desc[UR6][R6.64+0x8] ;  /* 0x00000806060a7981 */ /* 0x004ea8000c1e1900 */
[----:B---3--:R-:W2:Y:S01]  /*0160*/  LDG.E R13, desc[UR6][R6.64+0x4] ;  /* 0x00000406060d7981 */ /* 0x008ea2000c1e1900 */
[----:B------:R-:W-:Y:S01]  /*0170*/  BSSY.RECONVERGENT B0, `(.L_x_68) ;  /* 0x0000070000007945 */ /* 0x000fe20003800200 */
[----:B--2---:R-:W-:-:S05]  /*0180*/  IMAD.IADD R12, R10, 0x1, -R13 ;  /* 0x000000010a0c7824 */ /* 0x004fca00078e0a0d */
[----:B------:R-:W-:-:S13]  /*0190*/  ISETP.GE.AND P0, PT, R12, 0x1, PT ;  /* 0x000000010c00780c */ /* 0x000fda0003f06270 */
[----:B------:R-:W-:Y:S05]  /*01a0*/  @!P0 BRA `(.L_x_69) ;  /* 0x0000000400b08947 */ /* 0x000fea0003800000 */
[----:B------:R-:W-:Y:S01]  /*01b0*/  IADD3 R10, PT, PT, -R10, R13, RZ ;  /* 0x0000000d0a0a7210 */ /* 0x000fe20007ffe1ff */
[----:B------:R-:W-:Y:S01]  /*01c0*/  BSSY.RECONVERGENT B1, `(.L_x_70) ;  /* 0x000003f000017945 */ /* 0x000fe20003800200 */
[----:B------:R-:W-:Y:S01]  /*01d0*/  LOP3.LUT R24, R12, 0x3, RZ, 0xc0, !PT ;  /* 0x000000030c187812 */ /* 0x000fe200078ec0ff */
[----:B------:R-:W-:Y:S01]  /*01e0*/  IMAD.MOV.U32 R25, RZ, RZ, RZ ;  /* 0x000000ffff197224 */ /* 0x000fe200078e00ff */
[----:B------:R-:W-:Y:S02]  /*01f0*/  ISETP.GT.U32.AND P1, PT, R10, -0x4, PT ;  /* 0xfffffffc0a00780c */ /* 0x000fe40003f24070 */
[----:B------:R-:W-:Y:S02]  /*0200*/  LEA R8, P2, R2, R8, 0x2 ;  /* 0x0000000802087211 */ /* 0x000fe400078410ff */
[----:B------:R-:W-:Y:S02]  /*0210*/  ISETP.NE.AND P0, PT, R24, RZ, PT ;  /* 0x000000ff1800720c */ /* 0x000fe40003f05270 */
[----:B------:R-:W-:-:S07]  /*0220*/  LEA.HI.X R9, R2, R9, R11, 0x2, P2 ;  /* 0x0000000902097211 */ /* 0x000fce00010f140b */
[----:B------:R-:W-:Y:S05]  /*0230*/  @P1 BRA `(.L_x_71) ;  /* 0x0000000000dc1947 */ /* 0x000fea0003800000 */
[----:B------:R-:W-:Y:S02]  /*0240*/  LOP3.LUT R25, R12, 0x7ffffffc, RZ, 0xc0, !PT ;  /* 0x7ffffffc0c197812 */ /* 0x000fe400078ec0ff */
[----:B------:R-:W-:-:S03]  /*0250*/  MOV R26, R5 ;  /* 0x00000005001a7202 */ /* 0x000fc60000000f00 */
[----:B------:R-:W-:-:S07]  /*0260*/  IMAD.MOV R27, RZ, RZ, -R25 ;  /* 0x000000ffff1b7224 */ /* 0x000fce00078e0a19 */
.L_x_72:
[----:B------:R-:W2:Y:S01]  /*0270*/  LDG.E R13, desc[UR6][R6.64+0x4] ;  /* 0x00000406060d7981 */ /* 0x000ea2000c1e1900 */
[----:B0-----:R-:W0:Y:S03]  /*0280*/  LDC.64 R10, c[0x0][0x398] ;  /* 0x0000e600ff0a7b82 */ /* 0x001e260000000a00 */
[----:B------:R-:W3:Y:S05]  /*0290*/  LDG.E R23, desc[UR6][R8.64] ;  /* 0x0000000608177981 */ /* 0x000eea000c1e1900 */
[----:B------:R-:W3:Y:S08]  /*02a0*/  LDC.64 R14, c[0x0][0x380] ;  /* 0x0000e000ff0e7b82 */ /* 0x000ef00000000a00 */
[----:B------:R-:W1:Y:S01]  /*02b0*/  LDC.64 R16, c[0x0][0x390] ;  /* 0x0000e400ff107b82 */ /* 0x000e620000000a00 */
[----:B--2---:R-:W-:-:S05]  /*02c0*/  IADD3 R13, PT, PT, R26, -0x3, R13 ;  /* 0xfffffffd1a0d7810 */ /* 0x004fca0007ffe00d */
[----:B0-----:R-:W-:-:S05]  /*02d0*/  IMAD.WIDE R12, R13, 0x4, R10 ;  /* 0x000000040d0c7825 */ /* 0x001fca00078e020a */
[----:B------:R0:W2:Y:S02]  /*02e0*/  LDG.E R21, desc[UR6][R12.64] ;  /* 0x000000060c157981 */ /* 0x0000a4000c1e1900 */
[----:B0-----:R-:W2:Y:S01]  /*02f0*/  LDC.64 R12, c[0x0][0x388] ;  /* 0x0000e200ff0c7b82 */ /* 0x001ea20000000a00 */
[----:B---3--:R-:W-:-:S05]  /*0300*/  IMAD.WIDE R22, R23, 0x8, R14 ;  /* 0x0000000817167825 */ /* 0x008fca00078e020e */
[----:B------:R-:W1:Y:S01]  /*0310*/  LDG.E.64 R18, desc[UR6][R22.64] ;  /* 0x0000000616127981 */ /* 0x000e62000c1e1b00 */
[----:B--2---:R-:W-:-:S06]  /*0320*/  IMAD.WIDE R20, R21, 0x8, R12 ;  /* 0x0000000815147825 */ /* 0x004fcc00078e020c */
[----:B------:R-:W1:Y:S02]  /*0330*/  LDG.E.64 R20, desc[UR6][R20.64] ;  /* 0x0000000614147981 */ /* 0x000e64000c1e1b00 */
[----:B-1----:R-:W-:-:S07]  /*0340*/  DFMA R28, R20, R16, R18 ;  /* 0x00000010141c722b */ /* 0x002fce0000000012 */
[----:B------:R0:W-:Y:S04]  /*0350*/  STG.E.64 desc[UR6][R22.64], R28 ;  /* 0x0000001c16007986 */ /* 0x0001e8000c101b06 */
[----:B------:R-:W2:Y:S04]  /*0360*/  LDG.E R19, desc[UR6][R6.64+0x4] ;  /* 0x0000040606137981 */ /* 0x000ea8000c1e1900 */
[----:B0-----:R-:W3:Y:S01]  /*0370*/  LDG.E R29, desc[UR6][R8.64] ;  /* 0x00000006081d7981 */ /* 0x001ee2000c1e1900 */
[----:B--2---:R-:W-:-:S05]  /*0380*/  IADD3 R19, PT, PT, R26, -0x2, R19 ;  /* 0xfffffffe1a137810 */ /* 0x004fca0007ffe013 */
[----:B------:R-:W-:-:S06]  /*0390*/  IMAD.WIDE R18, R19, 0x4, R10 ;  /* 0x0000000413127825 */ /* 0x000fcc00078e020a */
[----:B------:R-:W2:Y:S01]  /*03a0*/  LDG.E R19, desc[UR6][R18.64] ;  /* 0x0000000612137981 */ /* 0x000ea2000c1e1900 */
[----:B---3--:R-:W-:-:S04]  /*03b0*/  IMAD.WIDE R28, R29, 0x8, R14 ;  /* 0x000000081d1c7825 */ /* 0x008fc800078e020e */
[----:B--2---:R-:W-:Y:S02]  /*03c0*/  IMAD.WIDE R20, R19, 0x8, R12 ;  /* 0x0000000813147825 */ /* 0x004fe400078e020c */
[----:B------:R-:W2:Y:S04]  /*03d0*/  LDG.E.64 R18, desc[UR6][R28.64] ;  /* 0x000000061c127981 */ /* 0x000ea8000c1e1b00 */
[----:B------:R-:W2:Y:S02]  /*03e0*/  LDG.E.64 R20, desc[UR6][R20.64] ;  /* 0x0000000614147981 */ /* 0x000ea4000c1e1b00 */
[----:B--2---:R-:W-:-:S07]  /*03f0*/  DFMA R18, R20, R16, R18 ;  /* 0x000000101412722b */ /* 0x004fce0000000012 */
        /* <DEDUP_REMOVED lines=12> */
[----:B------:R-:W2:Y:S02]  /*04c0*/  LDG.E R29, desc[UR6][R6.64+0x4] ;  /* 0x00000406061d7981 */ /* 0x000ea4000c1e1900 */
[----:B--2---:R-:W-:-:S05]  /*04d0*/  IADD3 R29, PT, PT, R29, R26, RZ ;  /* 0x0000001a1d1d7210 */ /* 0x004fca0007ffe0ff */
[----:B------:R-:W-:Y:S02]  /*04e0*/  IMAD.WIDE R28, R29, 0x4, R10 ;  /* 0x000000041d1c7825 */ /* 0x000fe400078e020a */
[----:B------:R-:W2:Y:S04]  /*04f0*/  LDG.E R11, desc[UR6][R8.64] ;  /* 0x00000006080b7981 */ /* 0x000ea8000c1e1900 */
[----:B------:R-:W3:Y:S01]  /*0500*/  LDG.E R29, desc[UR6][R28.64] ;  /* 0x000000061c1d7981 */ /* 0x000ee2000c1e1900 */
[----:B--2---:R-:W-:-:S04]  /*0510*/  IMAD.WIDE R14, R11, 0x8, R14 ;  /* 0x000000080b0e7825 */ /* 0x004fc800078e020e */
[----:B---3--:R-:W-:Y:S01]  /*0520*/  IMAD.WIDE R12, R29, 0x8, R12 ;  /* 0x000000081d0c7825 */ /* 0x008fe200078e020c */
[----:B------:R-:W2:Y:S05]  /*0530*/  LDG.E.64 R10, desc[UR6][R14.64] ;  /* 0x000000060e0a7981 */ /* 0x000eaa000c1e1b00 */
[----:B------:R-:W2:Y:S01]  /*0540*/  LDG.E.64 R12, desc[UR6][R12.64] ;  /* 0x000000060c0c7981 */ /* 0x000ea2000c1e1b00 */
[----:B------:R-:W-:-:S05]  /*0550*/  VIADD R27, R27, 0x4 ;  /* 0x000000041b1b7836 */ /* 0x000fca0000000000 */
[----:B------:R-:W-:Y:S02]  /*0560*/  ISETP.NE.AND P1, PT, R27, RZ, PT ;  /* 0x000000ff1b00720c */ /* 0x000fe40003f25270 */
[----:B------:R-:W-:Y:S01]  /*0570*/  IADD3 R26, PT, PT, R26, 0x4, RZ ;  /* 0x000000041a1a7810 */ /* 0x000fe20007ffe0ff */
[----:B--2---:R-:W-:-:S07]  /*0580*/  DFMA R10, R12, R16, R10 ;  /* 0x000000100c0a722b */ /* 0x004fce000000000a */
[----:B------:R0:W-:Y:S03]  /*0590*/  STG.E.64 desc[UR6][R14.64], R10 ;  /* 0x0000000a0e007986 */ /* 0x0001e6000c101b06 */
[----:B------:R-:W-:Y:S05]  /*05a0*/  @P1 BRA `(.L_x_72) ;  /* 0xfffffffc00301947 */ /* 0x000fea000383ffff */
.L_x_71:
[----:B------:R-:W-:Y:S05]  /*05b0*/  BSYNC.RECONVERGENT B1 ;  /* 0x0000000000017941 */ /* 0x000fea0003800200 */
.L_x_70:
[----:B------:R-:W-:Y:S05]  /*05c0*/  @!P0 BRA `(.L_x_69) ;  /* 0x0000000000a88947 */ /* 0x000fea0003800000 */
[----:B------:R-:W2:Y:S01]  /*05d0*/  LDG.E R12, desc[UR6][R6.64+0x4] ;  /* 0x00000406060c7981 */ /* 0x000ea2000c1e1900 */
[----:B0-----:R-:W0:Y:S01]  /*05e0*/  LDC.64 R10, c[0x0][0x398] ;  /* 0x0000e600ff0a7b82 */ /* 0x001e220000000a00 */
[----:B------:R-:W-:Y:S02]  /*05f0*/  IMAD.IADD R25, R4, 0x1, R25 ;  /* 0x0000000104197824 */ /* 0x000fe400078e0219 */
[----:B------:R-:W3:Y:S05]  /*0600*/  LDG.E R19, desc[UR6][R8.64] ;  /* 0x0000000608137981 */ /* 0x000eea000c1e1900 */
[----:B------:R-:W1:Y:S08]  /*0610*/  LDC.64 R14, c[0x0][0x388] ;  /* 0x0000e200ff0e7b82 */ /* 0x000e700000000a00 */
[----:B------:R-:W4:Y:S01]  /*0620*/  LDC.64 R16, c[0x0][0x390] ;  /* 0x0000e400ff107b82 */ /* 0x000f220000000a00 */
[----:B--2---:R-:W-:-:S07]  /*0630*/  IADD3 R27, PT, PT, R12, R25, RZ ;  /* 0x000000190c1b7210 */ /* 0x004fce0007ffe0ff */
[----:B------:R-:W3:Y:S01]  /*0640*/  LDC.64 R12, c[0x0][0x380] ;  /* 0x0000e000ff0c7b82 */ /* 0x000ee20000000a00 */
[----:B0-----:R-:W-:-:S05]  /*0650*/  IMAD.WIDE R26, R27, 0x4, R10 ;  /* 0x000000041b1a7825 */ /* 0x001fca00078e020a */
[----:B------:R-:W1:Y:S01]  /*0660*/  LDG.E R23, desc[UR6][R26.64] ;  /* 0x000000061a177981 */ /* 0x000e62000c1e1900 */
[----:B---3--:R-:W-:-:S05]  /*0670*/  IMAD.WIDE R18, R19, 0x8, R12 ;  /* 0x0000000813127825 */ /* 0x008fca00078e020c */
[----:B------:R-:W4:Y:S01]  /*0680*/  LDG.E.64 R20, desc[UR6][R18.64] ;  /* 0x0000000612147981 */ /* 0x000f22000c1e1b00 */
[----:B-1----:R-:W-:-:S06]  /*0690*/  IMAD.WIDE R22, R23, 0x8, R14 ;  /* 0x0000000817167825 */ /* 0x002fcc00078e020e */
[----:B------:R-:W4:Y:S01]  /*06a0*/  LDG.E.64 R22, desc[UR6][R22.64] ;  /* 0x0000000616167981 */ /* 0x000f22000c1e1b00 */
[----:B------:R-:W-:Y:S01]  /*06b0*/  ISETP.NE.AND P0, PT, R24, 0x1, PT ;  /* 0x000000011800780c */ /* 0x000fe20003f05270 */
[----:B----4-:R-:W-:-:S07]  /*06c0*/  DFMA R20, R22, R16, R20 ;  /* 0x000000101614722b */ /* 0x010fce0000000014 */
[----:B------:R1:W-:Y:S05]  /*06d0*/  STG.E.64 desc[UR6][R18.64], R20 ;  /* 0x0000001412007986 */ /* 0x0003ea000c101b06 */
[----:B------:R-:W-:Y:S05]  /*06e0*/  @!P0 BRA `(.L_x_69) ;  /* 0x0000000000608947 */ /* 0x000fea0003800000 */
[----:B-1----:R-:W2:Y:S04]  /*06f0*/  LDG.E R18, desc[UR6][R6.64+0x4] ;  /* 0x0000040606127981 */ /* 0x002ea8000c1e1900 */
[----:B------:R-:W3:Y:S01]  /*0700*/  LDG.E R19, desc[UR6][R8.64] ;  /* 0x0000000608137981 */ /* 0x000ee2000c1e1900 */
[----:B--2---:R-:W-:-:S05]  /*0710*/  IADD3 R27, PT, PT, R25, 0x1, R18 ;  /* 0x00000001191b7810 */ /* 0x004fca0007ffe012 */
[----:B------:R-:W-:-:S05]  /*0720*/  IMAD.WIDE R26, R27, 0x4, R10 ;  /* 0x000000041b1a7825 */ /* 0x000fca00078e020a */
[----:B------:R-:W2:Y:S01]  /*0730*/  LDG.E R23, desc[UR6][R26.64] ;  /* 0x000000061a177981 */ /* 0x000ea2000c1e1900 */
[----:B---3--:R-:W-:-:S05]  /*0740*/  IMAD.WIDE R18, R19, 0x8, R12 ;  /* 0x0000000813127825 */ /* 0x008fca00078e020c */
[----:B------:R-:W3:Y:S01]  /*0750*/  LDG.E.64 R20, desc[UR6][R18.64] ;  /* 0x0000000612147981 */ /* 0x000ee2000c1e1b00 */
[----:B--2---:R-:W-:-:S06]  /*0760*/  IMAD.WIDE R22, R23, 0x8, R14 ;  /* 0x0000000817167825 */ /* 0x004fcc00078e020e */
[----:B------:R-:W3:Y:S01]  /*0770*/  LDG.E.64 R22, desc[UR6][R22.64] ;  /* 0x0000000616167981 */ /* 0x000ee2000c1e1b00 */
[----:B------:R-:W-:Y:S01]  /*0780*/  ISETP.NE.AND P0, PT, R24, 0x2, PT ;  /* 0x000000021800780c */ /* 0x000fe20003f05270 */
[----:B---3--:R-:W-:-:S07]  /*0790*/  DFMA R20, R22, R16, R20 ;  /* 0x000000101614722b */ /* 0x008fce0000000014 */
[----:B------:R2:W-:Y:S05]  /*07a0*/  STG.E.64 desc[UR6][R18.64], R20 ;  /* 0x0000001412007986 */ /* 0x0005ea000c101b06 */
[----:B------:R-:W-:Y:S05]  /*07b0*/  @!P0 BRA `(.L_x_69) ;  /* 0x00000000002c8947 */ /* 0x000fea0003800000 */
[----:B------:R-:W3:Y:S04]  /*07c0*/  LDG.E R6, desc[UR6][R6.64+0x4] ;  /* 0x0000040606067981 */ /* 0x000ee8000c1e1900 */
[----:B------:R-:W4:Y:S01]  /*07d0*/  LDG.E R9, desc[UR6][R8.64] ;  /* 0x0000000608097981 */ /* 0x000f22000c1e1900 */
[----:B---3--:R-:W-:-:S05]  /*07e0*/  IADD3 R25, PT, PT, R25, 0x2, R6 ;  /* 0x0000000219197810 */ /* 0x008fca0007ffe006 */
[----:B------:R-:W-:-:S06]  /*07f0*/  IMAD.WIDE R10, R25, 0x4, R10 ;  /* 0x00000004190a7825 */ /* 0x000fcc00078e020a */
[----:B------:R-:W3:Y:S01]  /*0800*/  LDG.E R11, desc[UR6][R10.64] ;  /* 0x000000060a0b7981 */ /* 0x000ee2000c1e1900 */
[----:B----4-:R-:W-:-:S05]  /*0810*/  IMAD.WIDE R12, R9, 0x8, R12 ;  /* 0x00000008090c7825 */ /* 0x010fca00078e020c */
[----:B--2---:R-:W2:Y:S01]  /*0820*/  LDG.E.64 R18, desc[UR6][R12.64] ;  /* 0x000000060c127981 */ /* 0x004ea2000c1e1b00 */
[----:B---3--:R-:W-:-:S06]  /*0830*/  IMAD.WIDE R14, R11, 0x8, R14 ;  /* 0x000000080b0e7825 */ /* 0x008fcc00078e020e */
[----:B------:R-:W2:Y:S02]  /*0840*/  LDG.E.64 R14, desc[UR6][R14.64] ;  /* 0x000000060e0e7981 */ /* 0x000ea4000c1e1b00 */
[----:B--2---:R-:W-:-:S07]  /*0850*/  DFMA R18, R14, R16, R18 ;  /* 0x000000100e12722b */ /* 0x004fce0000000012 */
[----:B------:R3:W-:Y:S04]  /*0860*/  STG.E.64 desc[UR6][R12.64], R18 ;  /* 0x000000120c007986 */ /* 0x0007e8000c101b06 */
.L_x_69:
[----:B------:R-:W-:Y:S05]  /*0870*/  BSYNC.RECONVERGENT B0 ;  /* 0x0000000000007941 */ /* 0x000fea0003800200 */
.L_x_68:
[----:B------:R-:W4:Y:S01]  /*0880*/  LDCU UR4, c[0x0][0x3a0] ;  /* 0x00007400ff0477ac */ /* 0x000f220008000800 */
[----:B------:R-:W-:-:S05]  /*0890*/  IMAD.IADD R2, R3, 0x1, R2 ;  /* 0x0000000103027824 */ /* 0x000fca00078e0202 */
[----:B----4-:R-:W-:-:S13]  /*08a0*/  ISETP.GE.AND P0, PT, R2, UR4, PT ;  /* 0x0000000402007c0c */ /* 0x010fda000bf06270 */
[----:B------:R-:W-:Y:S05]  /*08b0*/  @!P0 BRA `(.L_x_73) ;  /* 0xfffffff800088947 */ /* 0x000fea000383ffff */
[----:B------:R-:W-:Y:S05]  /*08c0*/  EXIT ;  /* 0x000000000000794d */ /* 0x000fea0003800000 */
.L_x_74:
        /* <DEDUP_REMOVED lines=11> */
.L_x_94:


//--------------------- .text._Z16gpuTemplateGetfgIfEvPT_S1_PiS2_iiii --------------------------
	.section	.text._Z16gpuTemplateGetfgIfEvPT_S1_PiS2_iiii,"ax",@progbits
	.align	128
        .global         _Z16gpuTemplateGetfgIfEvPT_S1_PiS2_iiii
        .type           _Z16gpuTemplateGetfgIfEvPT_S1_PiS2_iiii,@function
        .size           _Z16gpuTemplateGetfgIfEvPT_S1_PiS2_iiii,(.L_x_95 - _Z16gpuTemplateGetfgIfEvPT_S1_PiS2_iiii)
        .other          _Z16gpuTemplateGetfgIfEvPT_S1_PiS2_iiii,@"STO_CUDA_ENTRY STV_DEFAULT"
_Z16gpuTemplateGetfgIfEvPT_S1_PiS2_iiii:
.text._Z16gpuTemplateGetfgIfEvPT_S1_PiS2_iiii:
        /* <DEDUP_REMOVED lines=12> */
[----:B------:R-:W4:Y:S01]  /*00c0*/  LDCU UR5, c[0x0][0x3a4] ;  /* 0x00007480ff0577ac */ /* 0x000f220008000800 */
[----:B------:R-:W0:Y:S06]  /*00d0*/  LDCU.64 UR8, c[0x0][0x3a8] ;  /* 0x00007500ff0877ac */ /* 0x000e2c0008000a00 */
[----:B------:R-:W2:Y:S01]  /*00e0*/  LDC.64 R2, c[0x0][0x390] ;  /* 0x0000e400ff027b82 */ /* 0x000ea20000000a00 */
[----:B-1----:R-:W-:Y:S01]  /*00f0*/  IMAD R15, R14, UR4, RZ ;  /* 0x000000040e0f7c24 */ /* 0x002fe2000f8e02ff */
[----:B0-----:R-:W-:-:S06]  /*0100*/  IABS R0, R16 ;  /* 0x0000001000007213 */ /* 0x001fcc0000000000 */
[----:B------:R-:W0:Y:S01]  /*0110*/  LDC.64 R4, c[0x0][0x398] ;  /* 0x0000e600ff047b82 */ /* 0x000e220000000a00 */
[----:B------:R-:W-:Y:S01]  /*0120*/  ISETP.NE.AND P0, PT, R16, RZ, PT ;  /* 0x000000ff1000720c */ /* 0x000fe20003f05270 */
[----:B------:R-:W1:Y:S01]  /*0130*/  I2F.RP R11, R0 ;  /* 0x00000000000b7306 */ /* 0x000e620000209400 */
[----:B------:R-:W-:-:S05]  /*0140*/  LOP3.LUT R14, RZ, R16, RZ, 0x33, !PT ;  /* 0x00000010ff0e7212 */ /* 0x000fca00078e33ff */
[----:B------:R-:W0:Y:S08]  /*0150*/  LDC.64 R6, c[0x0][0x380] ;  /* 0x0000e000ff067b82 */ /* 0x000e300000000a00 */
[----:B------:R-:W0:Y:S01]  /*0160*/  LDC.64 R8, c[0x0][0x388] ;  /* 0x0000e200ff087b82 */ /* 0x000e220000000a00 */
[----:B-1----:R-:W1:Y:S02]  /*0170*/  MUFU.RCP R11, R11 ;  /* 0x0000000b000b7308 */ /* 0x002e640000001000 */
[----:B-1----:R-:W-:-:S06]  /*0180*/  IADD3 R12, PT, PT, R11, 0xffffffe, RZ ;  /* 0x0ffffffe0b0c7810 */ /* 0x002fcc0007ffe0ff */
[----:B------:R1:W5:Y:S02]  /*0190*/  F2I.FTZ.U32.TRUNC.NTZ R13, R12 ;  /* 0x0000000c000d7305 */ /* 0x000364000021f000 */
[----:B-1----:R-:W-:Y:S02]  /*01a0*/  HFMA2 R12, -RZ, RZ, 0, 0 ;  /* 0x00000000ff0c7431 */ /* 0x002fe400000001ff */
[----:B-----5:R-:W-:-:S04]  /*01b0*/  IMAD.MOV R11, RZ, RZ, -R13 ;  /* 0x000000ffff0b7224 */ /* 0x020fc800078e0a0d */
[----:B------:R-:W-:-:S04]  /*01c0*/  IMAD R11, R11, R0, RZ ;  /* 0x000000000b0b7224 */ /* 0x000fc800078e02ff */
[----:B--234-:R-:W-:-:S07]  /*01d0*/  IMAD.HI.U32 R11, R13, R11, R12 ;  /* 0x0000000b0d0b7227 */ /* 0x01cfce00078e000c */
.L_x_75:
[----:B------:R-:W-:Y:S02]  /*01e0*/  IABS R16, R17 ;  /* 0x0000001100107213 */ /* 0x000fe40000000000 */
[----:B------:R-:W-:-:S03]  /*01f0*/  IABS R18, R10 ;  /* 0x0000000a00127213 */ /* 0x000fc60000000000 */
[----:B------:R-:W-:-:S04]  /*0200*/  IMAD.HI.U32 R12, R11, R16, RZ ;  /* 0x000000100b0c7227 */ /* 0x000fc800078e00ff */
[----:B------:R-:W-:-:S04]  /*0210*/  IMAD.MOV R13, RZ, RZ, -R12 ;  /* 0x000000ffff0d7224 */ /* 0x000fc800078e0a0c */
[----:B------:R-:W-:-:S05]  /*0220*/  IMAD R13, R18, R13, R16 ;  /* 0x0000000d120d7224 */ /* 0x000fca00078e0210 */
[----:B------:R-:W-:-:S13]  /*0230*/  ISETP.GT.U32.AND P2, PT, R0, R13, PT ;  /* 0x0000000d0000720c */ /* 0x000fda0003f44070 */
[----:B------:R-:W-:Y:S01]  /*0240*/  @!P2 IADD3 R13, PT, PT, R13, -R18, RZ ;  /* 0x800000120d0da210 */ /* 0x000fe20007ffe0ff */
[----:B------:R-:W-:-:S03]  /*0250*/  @!P2 VIADD R12, R12, 0x1 ;  /* 0x000000010c0ca836 */ /* 0x000fc60000000000 */
[----:B------:R-:W-:Y:S02]  /*0260*/  ISETP.GE.U32.AND P1, PT, R13, R0, PT ;  /* 0x000000000d00720c */ /* 0x000fe40003f26070 */
[----:B------:R-:W-:-:S04]  /*0270*/  LOP3.LUT R13, R17, R10, RZ, 0x3c, !PT ;  /* 0x0000000a110d7212 */ /* 0x000fc800078e3cff */
[----:B------:R-:W-:-:S07]  /*0280*/  ISETP.GE.AND P3, PT, R13, RZ, PT ;  /* 0x000000ff0d00720c */ /* 0x000fce0003f66270 */
[----:B------:R-:W-:-:S06]  /*0290*/  @P1 IADD3 R12, PT, PT, R12, 0x1, RZ ;  /* 0x000000010c0c1810 */ /* 0x000fcc0007ffe0ff */
[----:B------:R-:W-:-:S04]  /*02a0*/  @!P3 IADD3 R12, PT, PT, -R12, RZ, RZ ;  /* 0x000000ff0c0cb210 */ /* 0x000fc80007ffe1ff */
[----:B------:R-:W-:-:S05]  /*02b0*/  SEL R16, R14, R12, !P0 ;  /* 0x0000000c0e107207 */ /* 0x000fca0004000000 */
[----:B------:R-:W-:-:S04]  /*02c0*/  IMAD.SHL.U32 R13, R16, 0x4, RZ ;  /* 0x00000004100d7824 */ /* 0x000fc800078e00ff */
[----:B------:R-:W-:-:S05]  /*02d0*/  IMAD.WIDE R12, R13, 0x4, R2 ;  /* 0x000000040d0c7825 */ /* 0x000fca00078e0202 */
[----:B------:R-:W2:Y:S01]  /*02e0*/  LDG.E R18, desc[UR6][R12.64+0x4] ;  /* 0x000004060c127981 */ /* 0x000ea2000c1e1900 */
[----:B------:R-:W-:-:S03]  /*02f0*/  IADD3 R19, PT, PT, -R16, RZ, RZ ;  /* 0x000000ff10137210 */ /* 0x000fc60007ffe1ff */
[----:B------:R-:W3:Y:S02]  /*0300*/  LDG.E R16, desc[UR6][R12.64] ;  /* 0x000000060c107981 */ /* 0x000ee4000c1e1900 */
[----:B------:R-:W-:Y:S02]  /*0310*/  IMAD R19, R10, R19, R17 ;  /* 0x000000130a137224 */ /* 0x000fe400078e0211 */
[----:B-1----:R-:W3:Y:S02]  /*0320*/  LDG.E R21, desc[UR6][R12.64+0x8] ;  /* 0x000008060c157981 */ /* 0x002ee4000c1e1900 */
[----:B--2---:R-:W-:-:S04]  /*0330*/  IMAD R19, R18, R10, R19 ;  /* 0x0000000a12137224 */ /* 0x004fc800078e0213 */
[----:B0-----:R-:W-:-:S06]  /*0340*/  IMAD.WIDE R18, R19, 0x4, R4 ;  /* 0x0000000413127825 */ /* 0x001fcc00078e0204 */
[----:B------:R-:W2:Y:S01]  /*0350*/  LDG.E R18, desc[UR6][R18.64] ;  /* 0x0000000612127981 */ /* 0x000ea2000c1e1900 */
[----:B---3--:R-:W-:-:S04]  /*0360*/  IMAD R21, R21, UR8, R16 ;  /* 0x0000000815157c24 */ /* 0x008fc8000f8e0210 */
[----:B--2---:R-:W-:-:S04]  /*0370*/  IMAD R21, R21, UR5, R18 ;  /* 0x0000000515157c24 */ /* 0x004fc8000f8e0212 */
[----:B------:R-:W-:-:S06]  /*0380*/  IMAD.WIDE R20, R21, 0x4, R8 ;  /* 0x0000000415147825 */ /* 0x000fcc00078e0208 */
[----:B------:R-:W2:Y:S01]  /*0390*/  LDG.E R21, desc[UR6][R20.64] ;  /* 0x0000000614157981 */ /* 0x000ea2000c1e1900 */
[----:B------:R-:W-:Y:S01]  /*03a0*/  IMAD.WIDE R22, R17, 0x4, R6 ;  /* 0x0000000411167825 */ /* 0x000fe200078e0206 */
[----:B------:R-:W-:-:S04]  /*03b0*/  IADD3 R17, PT, PT, R15, R17, RZ ;  /* 0x000000110f117210 */ /* 0x000fc80007ffe0ff */
[----:B------:R-:W-:Y:S01]  /*03c0*/  ISETP.GE.AND P1, PT, R17, UR9, PT ;  /* 0x0000000911007c0c */ /* 0x000fe2000bf26270 */
[----:B--2---:R1:W-:-:S12]  /*03d0*/  STG.E desc[UR6][R22.64], R21 ;  /* 0x0000001516007986 */ /* 0x0043d8000c101906 */
[----:B------:R-:W-:Y:S05]  /*03e0*/  @!P1 BRA `(.L_x_75) ;  /* 0xfffffffc007c9947 */ /* 0x000fea000383ffff */
[----:B------:R-:W-:Y:S05]  /*03f0*/  EXIT ;  /* 0x000000000000794d */ /* 0x000fea0003800000 */
.L_x_76:
        /* <DEDUP_REMOVED lines=16> */
.L_x_95:


//--------------------- .text._Z16gpuTemplateGetfgIdEvPT_S1_PiS2_iiii --------------------------
	.section	.text._Z16gpuTemplateGetfgIdEvPT_S1_PiS2_iiii,"ax",@progbits
	.align	128
        .global         _Z16gpuTemplateGetfgIdEvPT_S1_PiS2_iiii
        .type           _Z16gpuTemplateGetfgIdEvPT_S1_PiS2_iiii,@function
        .size           _Z16gpuTemplateGetfgIdEvPT_S1_PiS2_iiii,(.L_x_96 - _Z16gpuTemplateGetfgIdEvPT_S1_PiS2_iiii)
        .other          _Z16gpuTemplateGetfgIdEvPT_S1_PiS2_iiii,@"STO_CUDA_ENTRY STV_DEFAULT"
_Z16gpuTemplateGetfgIdEvPT_S1_PiS2_iiii:
.text._Z16gpuTemplateGetfgIdEvPT_S1_PiS2_iiii:
        /* <DEDUP_REMOVED lines=14> */
[----:B------:R-:W1:Y:S01]  /*00e0*/  LDC.64 R2, c[0x0][0x390] ;  /* 0x0000e400ff027b82 */ /* 0x000e620000000a00 */
[----:B0-----:R-:W-:-:S07]  /*00f0*/  IABS R0, R16 ;  /* 0x0000001000007213 */ /* 0x001fce0000000000 */
[----:B------:R-:W0:Y:S01]  /*0100*/  LDC.64 R4, c[0x0][0x398] ;  /* 0x0000e600ff047b82 */ /* 0x000e220000000a00 */
[----:B------:R-:W-:Y:S01]  /*0110*/  ISETP.NE.AND P0, PT, R16, RZ, PT ;  /* 0x000000ff1000720c */ /* 0x000fe20003f05270 */
[----:B------:R-:W5:Y:S06]  /*0120*/  I2F.RP R11, R0 ;  /* 0x00000000000b7306 */ /* 0x000f6c0000209400 */
[----:B------:R-:W0:Y:S08]  /*0130*/  LDC.64 R6, c[0x0][0x380] ;  /* 0x0000e000ff067b82 */ /* 0x000e300000000a00 */
[----:B------:R-:W0:Y:S01]  /*0140*/  LDC.64 R8, c[0x0][0x388] ;  /* 0x0000e200ff087b82 */ /* 0x000e220000000a00 */
[----:B-----5:R-:W5:Y:S02]  /*0150*/  MUFU.RCP R11, R11 ;  /* 0x0000000b000b7308 */ /* 0x020f640000001000 */
[----:B-----5:R-:W-:-:S06]  /*0160*/  IADD3 R12, PT, PT, R11, 0xffffffe, RZ ;  /* 0x0ffffffe0b0c7810 */ /* 0x020fcc0007ffe0ff */
[----:B------:R5:W2:Y:S02]  /*0170*/  F2I.FTZ.U32.TRUNC.NTZ R13, R12 ;  /* 0x0000000c000d7305 */ /* 0x000aa4000021f000 */
[----:B-----5:R-:W-:Y:S02]  /*0180*/  HFMA2 R12, -RZ, RZ, 0, 0 ;  /* 0x00000000ff0c7431 */ /* 0x020fe400000001ff */
[----:B--2---:R-:W-:-:S04]  /*0190*/  IMAD.MOV R11, RZ, RZ, -R13 ;  /* 0x000000ffff0b7224 */ /* 0x004fc800078e0a0d */
[----:B------:R-:W-:-:S04]  /*01a0*/  IMAD R11, R11, R0, RZ ;  /* 0x000000000b0b7224 */ /* 0x000fc800078e02ff */
[----:B------:R-:W-:Y:S01]  /*01b0*/  IMAD.HI.U32 R11, R13, R11, R12 ;  /* 0x0000000b0d0b7227 */ /* 0x000fe200078e000c */
[----:B------:R-:W-:-:S03]  /*01c0*/  LOP3.LUT R12, RZ, R16, RZ, 0x33, !PT ;  /* 0x00000010ff0c7212 */ /* 0x000fc600078e33ff */
[----:B01-34-:R-:W-:-:S07]  /*01d0*/  IMAD R13, R14, UR4, RZ ;  /* 0x000000040e0d7c24 */ /* 0x01bfce000f8e02ff */
.L_x_77:
[----:B------:R-:W-:Y:S02]  /*01e0*/  IABS R16, R15 ;  /* 0x0000000f00107213 */ /* 0x000fe40000000000 */
[----:B------:R-:W-:-:S03]  /*01f0*/  IABS R18, R10 ;  /* 0x0000000a00127213 */ /* 0x000fc60000000000 */
[----:B------:R-:W-:-:S04]  /*0200*/  IMAD.HI.U32 R14, R11, R16, RZ ;  /* 0x000000100b0e7227 */ /* 0x000fc800078e00ff */
[----:B------:R-:W-:-:S04]  /*0210*/  IMAD.MOV R17, RZ, RZ, -R14 ;  /* 0x000000ffff117224 */ /* 0x000fc800078e0a0e */
[----:B------:R-:W-:Y:S01]  /*0220*/  IMAD R17, R18, R17, R16 ;  /* 0x0000001112117224 */ /* 0x000fe200078e0210 */
[----:B------:R-:W-:-:S04]  /*0230*/  LOP3.LUT R16, R15, R10, RZ, 0x3c, !PT ;  /* 0x0000000a0f107212 */ /* 0x000fc800078e3cff */
[----:B------:R-:W-:Y:S02]  /*0240*/  ISETP.GT.U32.AND P2, PT, R0, R17, PT ;  /* 0x000000110000720c */ /* 0x000fe40003f44070 */
[----:B------:R-:W-:-:S11]  /*0250*/  ISETP.GE.AND P3, PT, R16, RZ, PT ;  /* 0x000000ff1000720c */ /* 0x000fd60003f66270 */
[----:B------:R-:W-:Y:S01]  /*0260*/  @!P2 IADD3 R17, PT, PT, R17, -R18, RZ ;  /* 0x800000121111a210 */ /* 0x000fe20007ffe0ff */
[----:B------:R-:W-:-:S03]  /*0270*/  @!P2 VIADD R14, R14, 0x1 ;  /* 0x000000010e0ea836 */ /* 0x000fc60000000000 */
[----:B------:R-:W-:-:S13]  /*0280*/  ISETP.GE.U32.AND P1, PT, R17, R0, PT ;  /* 0x000000001100720c */ /* 0x000fda0003f26070 */
[----:B------:R-:W-:-:S04]  /*0290*/  @P1 IADD3 R14, PT, PT, R14, 0x1, RZ ;  /* 0x000000010e0e1810 */ /* 0x000fc80007ffe0ff */
        /* <DEDUP_REMOVED lines=8> */
[----:B0-----:R-:W3:Y:S02]  /*0320*/  LDG.E R21, desc[UR6][R16.64+0x8] ;  /* 0x0000080610157981 */ /* 0x001ee4000c1e1900 */
[----:B--2---:R-:W-:-:S04]  /*0330*/  IMAD R19, R18, R10, R19 ;  /* 0x0000000a12137224 */ /* 0x004fc800078e0213 */
[----:B------:R-:W-:-:S06]  /*0340*/  IMAD.WIDE R18, R19, 0x4, R4 ;  /* 0x0000000413127825 */ /* 0x000fcc00078e0204 */
[----:B------:R-:W2:Y:S01]  /*0350*/  LDG.E R18, desc[UR6][R18.64] ;  /* 0x0000000612127981 */ /* 0x000ea2000c1e1900 */
[----:B---3--:R-:W-:-:S04]  /*0360*/  IMAD R21, R21, UR8, R14 ;  /* 0x0000000815157c24 */ /* 0x008fc8000f8e020e */
[----:B--2---:R-:W-:-:S04]  /*0370*/  IMAD R21, R21, UR5, R18 ;  /* 0x0000000515157c24 */ /* 0x004fc8000f8e0212 */
        /* <DEDUP_REMOVED lines=8> */
.L_x_78:
        /* <DEDUP_REMOVED lines=16> */
.L_x_96:


//--------------------- .text._Z16gpuTemplateGetugIfEvPT_S1_PiS2_iiiii --------------------------
	.section	.text._Z16gpuTemplateGetugIfEvPT_S1_PiS2_iiiii,"ax",@progbits
	.align	128
        .global         _Z16gpuTemplateGetugIfEvPT_S1_PiS2_iiiii
        .type           _Z16gpuTemplateGetugIfEvPT_S1_PiS2_iiiii,@function
        .size           _Z16gpuTemplateGetugIfEvPT_S1_PiS2_iiiii,(.L_x_97 - _Z16gpuTemplateGetugIfEvPT_S1_PiS2_iiiii)
        .other          _Z16gpuTemplateGetugIfEvPT_S1_PiS2_iiiii,@"STO_CUDA_ENTRY STV_DEFAULT"
_Z16gpuTemplateGetugIfEvPT_S1_PiS2_iiiii:
.text._Z16gpuTemplateGetugIfEvPT_S1_PiS2_iiiii:
        /* <DEDUP_REMOVED lines=10> */
[----:B------:R-:W2:Y:S06]  /*00a0*/  LDCU UR5, c[0x0][0x3a0] ;  /* 0x00007400ff0577ac */ /* 0x000eac0008000800 */
[----:B------:R-:W3:Y:S01]  /*00b0*/  LDC R12, c[0x0][0x3ac] ;  /* 0x0000eb00ff0c7b82 */ /* 0x000ee20000000800 */
[----:B------:R-:W4:Y:S01]  /*00c0*/  LDCU.64 UR6, c[0x0][0x358] ;  /* 0x00006b00ff0677ac */ /* 0x000f220008000a00 */
[----:B------:R-:W0:Y:S06]  /*00d0*/  LDCU UR10, c[0x0][0x3b0] ;  /* 0x00007600ff0a77ac */ /* 0x000e2c0008000800 */
[----:B------:R-:W3:Y:S01]  /*00e0*/  LDC R13, c[0x0][0x3a0] ;  /* 0x0000e800ff0d7b82 */ /* 0x000ee20000000800 */
[----:B------:R-:W0:Y:S01]  /*00f0*/  LDCU UR8, c[0x0][0x3a8] ;  /* 0x00007500ff0877ac */ /* 0x000e220008000800 */
[----:B-1----:R-:W-:Y:S01]  /*0100*/  IMAD R16, R16, UR4, RZ ;  /* 0x0000000410107c24 */ /* 0x002fe2000f8e02ff */
[----:B------:R-:W1:Y:S01]  /*0110*/  LDCU UR9, c[0x0][0x3a4] ;  /* 0x00007480ff0977ac */ /* 0x000e620008000800 */
[----:B--2---:R-:W-:-:S04]  /*0120*/  ISETP.NE.AND P0, PT, RZ, UR5, PT ;  /* 0x00000005ff007c0c */ /* 0x004fc8000bf05270 */
[----:B------:R-:W2:Y:S01]  /*0130*/  LDC.64 R2, c[0x0][0x390] ;  /* 0x0000e400ff027b82 */ /* 0x000ea20000000a00 */
[----:B0-----:R-:W-:-:S04]  /*0140*/  IABS R0, R0 ;  /* 0x0000000000007213 */ /* 0x001fc80000000000 */
[----:B------:R-:W0:Y:S03]  /*0150*/  I2F.RP R6, R0 ;  /* 0x0000000000067306 */ /* 0x000e260000209400 */
[----:B------:R-:W1:Y:S08]  /*0160*/  LDC.64 R4, c[0x0][0x398] ;  /* 0x0000e600ff047b82 */ /* 0x000e700000000a00 */
[----:B------:R-:W1:Y:S01]  /*0170*/  LDC.64 R8, c[0x0][0x388] ;  /* 0x0000e200ff087b82 */ /* 0x000e620000000a00 */
[----:B0-----:R-:W0:Y:S02]  /*0180*/  MUFU.RCP R6, R6 ;  /* 0x0000000600067308 */ /* 0x001e240000001000 */
[----:B0-----:R-:W-:-:S05]  /*0190*/  VIADD R14, R6, 0xffffffe ;  /* 0x0ffffffe060e7836 */ /* 0x001fca0000000000 */
[----:B------:R-:W0:Y:S01]  /*01a0*/  LDC.64 R6, c[0x0][0x380] ;  /* 0x0000e000ff067b82 */ /* 0x000e220000000a00 */
[----:B------:R5:W4:Y:S02]  /*01b0*/  F2I.FTZ.U32.TRUNC.NTZ R15, R14 ;  /* 0x0000000e000f7305 */ /* 0x000b24000021f000 */
[----:B-----5:R-:W-:Y:S02]  /*01c0*/  HFMA2 R14, -RZ, RZ, 0, 0 ;  /* 0x00000000ff0e7431 */ /* 0x020fe400000001ff */
[----:B----4-:R-:W-:-:S04]  /*01d0*/  IMAD.MOV R11, RZ, RZ, -R15 ;  /* 0x000000ffff0b7224 */ /* 0x010fc800078e0a0f */
[----:B------:R-:W-:-:S04]  /*01e0*/  IMAD R11, R11, R0, RZ ;  /* 0x000000000b0b7224 */ /* 0x000fc800078e02ff */
[----:B------:R-:W-:Y:S01]  /*01f0*/  IMAD.HI.U32 R14, R15, R11, R14 ;  /* 0x0000000b0f0e7227 */ /* 0x000fe200078e000e */
[----:B-123--:R-:W-:-:S07]  /*0200*/  LOP3.LUT R15, RZ, UR5, RZ, 0x33, !PT ;  /* 0x00000005ff0f7c12 */ /* 0x00efce000f8e33ff */
.L_x_79:
[----:B------:R-:W-:Y:S02]  /*0210*/  IABS R11, R17 ;  /* 0x00000011000b7213 */ /* 0x000fe40000000000 */
[----:B-1----:R-:W-:Y:S02]  /*0220*/  IABS R19, R13 ;  /* 0x0000000d00137213 */ /* 0x002fe40000000000 */
[----:B------:R-:W-:Y:S01]  /*0230*/  IABS R22, R12 ;  /* 0x0000000c00167213 */ /* 0x000fe20000000000 */
[----:B------:R-:W-:Y:S01]  /*0240*/  IMAD.HI.U32 R18, R14, R11, RZ ;  /* 0x0000000b0e127227 */ /* 0x000fe200078e00ff */
[----:B------:R-:W1:Y:S03]  /*0250*/  I2F.RP R20, R19 ;  /* 0x0000001300147306 */ /* 0x000e660000209400 */
[----:B------:R-:W-:-:S04]  /*0260*/  IMAD.MOV R10, RZ, RZ, -R18 ;  /* 0x000000ffff0a7224 */ /* 0x000fc800078e0a12 */
[----:B------:R-:W-:Y:S01]  /*0270*/  IMAD R11, R22, R10, R11 ;  /* 0x0000000a160b7224 */ /* 0x000fe200078e020b */
[----:B------:R-:W-:-:S04]  /*0280*/  LOP3.LUT R10, R17, R12, RZ, 0x3c, !PT ;  /* 0x0000000c110a7212 */ /* 0x000fc800078e3cff */
[----:B------:R-:W-:Y:S02]  /*0290*/  ISETP.GT.U32.AND P3, PT, R0, R11, PT ;  /* 0x0000000b0000720c */ /* 0x000fe40003f64070 */
[----:B------:R-:W-:Y:S01]  /*02a0*/  ISETP.GE.AND P2, PT, R10, RZ, PT ;  /* 0x000000ff0a00720c */ /* 0x000fe20003f46270 */
[----:B-1----:R-:W1:Y:S10]  /*02b0*/  MUFU.RCP R20, R20 ;  /* 0x0000001400147308 */ /* 0x002e740000001000 */
[----:B------:R-:W-:-:S02]  /*02c0*/  @!P3 IADD3 R11, PT, PT, R11, -R22, RZ ;  /* 0x800000160b0bb210 */ /* 0x000fc40007ffe0ff */
[----:B------:R-:W-:Y:S02]  /*02d0*/  @!P3 IADD3 R18, PT, PT, R18, 0x1, RZ ;  /* 0x000000011212b810 */ /* 0x000fe40007ffe0ff */
[----:B------:R-:W-:Y:S02]  /*02e0*/  ISETP.GE.U32.AND P1, PT, R11, R0, PT ;  /* 0x000000000b00720c */ /* 0x000fe40003f26070 */
[----:B------:R-:W-:Y:S01]  /*02f0*/  ISETP.NE.AND P3, PT, R12, RZ, PT ;  /* 0x000000ff0c00720c */ /* 0x000fe20003f65270 */
[----:B-1----:R-:W-:-:S04]  /*0300*/  VIADD R10, R20, 0xffffffe ;  /* 0x0ffffffe140a7836 */ /* 0x002fc80000000000 */
[----:B------:R1:W2:Y:S06]  /*0310*/  F2I.FTZ.U32.TRUNC.NTZ R11, R10 ;  /* 0x0000000a000b7305 */ /* 0x0002ac000021f000 */
[----:B------:R-:W-:Y:S02]  /*0320*/  @P1 VIADD R18, R18, 0x1 ;  /* 0x0000000112121836 */ /* 0x000fe40000000000 */
[----:B-1----:R-:W-:-:S03]  /*0330*/  IMAD.MOV.U32 R10, RZ, RZ, RZ ;  /* 0x000000ffff0a7224 */ /* 0x002fc600078e00ff */
[----:B------:R-:W-:Y:S02]  /*0340*/  @!P2 IADD3 R18, PT, PT, -R18, RZ, RZ ;  /* 0x000000ff1212a210 */ /* 0x000fe40007ffe1ff */
[----:B------:R-:W-:Y:S01]  /*0350*/  @!P3 LOP3.LUT R18, RZ, R12, RZ, 0x33, !PT ;  /* 0x0000000cff12b212 */ /* 0x000fe200078e33ff */
[----:B--2---:R-:W-:-:S03]  /*0360*/  IMAD.MOV R22, RZ, RZ, -R11 ;  /* 0x000000ffff167224 */ /* 0x004fc600078e0a0b */
[----:B------:R-:W-:Y:S01]  /*0370*/  IADD3 R20, PT, PT, -R18, RZ, RZ ;  /* 0x000000ff12147210 */ /* 0x000fe20007ffe1ff */
[----:B------:R-:W-:-:S04]  /*0380*/  IMAD R21, R22, R19, RZ ;  /* 0x0000001316157224 */ /* 0x000fc800078e02ff */
[----:B------:R-:W-:Y:S02]  /*0390*/  IMAD R20, R12, R20, R17 ;  /* 0x000000140c147224 */ /* 0x000fe400078e0211 */
[----:B------:R-:W-:-:S03]  /*03a0*/  IMAD.HI.U32 R10, R11, R21, R10 ;  /* 0x000000150b0a7227 */ /* 0x000fc600078e000a */
[----:B------:R-:W-:-:S05]  /*03b0*/  IABS R22, R20 ;  /* 0x0000001400167213 */ /* 0x000fca0000000000 */
        /* <DEDUP_REMOVED lines=13> */
[----:B------:R-:W-:-:S05]  /*0490*/  IMAD.WIDE R10, R11, 0x4, R2 ;  /* 0x000000040b0a7825 */ /* 0x000fca00078e0202 */
[----:B------:R-:W2:Y:S01]  /*04a0*/  LDG.E R21, desc[UR6][R10.64+0x4] ;  /* 0x000004060a157981 */ /* 0x000ea2000c1e1900 */
[----:B------:R-:W-:-:S05]  /*04b0*/  IADD3 R19, PT, PT, -R19, RZ, RZ ;  /* 0x000000ff13137210 */ /* 0x000fca0007ffe1ff */
[----:B------:R-:W-:Y:S02]  /*04c0*/  IMAD R20, R13, R19, R20 ;  /* 0x000000130d147224 */ /* 0x000fe400078e0214 */
[----:B------:R-:W3:Y:S02]  /*04d0*/  LDG.E R19, desc[UR6][R10.64] ;  /* 0x000000060a137981 */ /* 0x000ee4000c1e1900 */
[----:B--2---:R-:W-:-:S04]  /*04e0*/  IMAD R21, R21, R13, R20 ;  /* 0x0000000d15157224 */ /* 0x004fc800078e0214 */
[----:B------:R-:W-:-:S06]  /*04f0*/  IMAD.WIDE R20, R21, 0x4, R4 ;  /* 0x0000000415147825 */ /* 0x000fcc00078e0204 */
[----:B------:R-:W2:Y:S01]  /*0500*/  LDG.E R20, desc[UR6][R20.64] ;  /* 0x0000000614147981 */ /* 0x000ea2000c1e1900 */
[----:B---3--:R-:W-:-:S04]  /*0510*/  IMAD R19, R18, UR8, R19 ;  /* 0x0000000812137c24 */ /* 0x008fc8000f8e0213 */
[----:B--2---:R-:W-:-:S04]  /*0520*/  IMAD R19, R19, UR9, R20 ;  /* 0x0000000913137c24 */ /* 0x004fc8000f8e0214 */
[----:B------:R-:W-:-:S06]  /*0530*/  IMAD.WIDE R18, R19, 0x4, R8 ;  /* 0x0000000413127825 */ /* 0x000fcc00078e0208 */
[----:B------:R-:W2:Y:S01]  /*0540*/  LDG.E R19, desc[UR6][R18.64] ;  /* 0x0000000612137981 */ /* 0x000ea2000c1e1900 */
[----:B0-----:R-:W-:Y:S01]  /*0550*/  IMAD.WIDE R22, R17, 0x4, R6 ;  /* 0x0000000411167825 */ /* 0x001fe200078e0206 */
[----:B------:R-:W-:-:S04]  /*0560*/  IADD3 R17, PT, PT, R16, R17, RZ ;  /* 0x0000001110117210 */ /* 0x000fc80007ffe0ff */
[----:B------:R-:W-:Y:S01]  /*0570*/  ISETP.GE.AND P1, PT, R17, UR10, PT ;  /* 0x0000000a11007c0c */ /* 0x000fe2000bf26270 */
[----:B--2---:R1:W-:-:S12]  /*0580*/  STG.E desc[UR6][R22.64], R19 ;  /* 0x0000001316007986 */ /* 0x0043d8000c101906 */
[----:B------:R-:W-:Y:S05]  /*0590*/  @!P1 BRA `(.L_x_79) ;  /* 0xfffffffc001c9947 */ /* 0x000fea000383ffff */
[----:B------:R-:W-:Y:S05]  /*05a0*/  EXIT ;  /* 0x000000000000794d */ /* 0x000fea0003800000 */
.L_x_80:
        /* <DEDUP_REMOVED lines=13> */
.L_x_97:


//--------------------- .text._Z16gpuTemplateGetugIdEvPT_S1_PiS2_iiiii --------------------------
	.section	.text._Z16gpuTemplateGetugIdEvPT_S1_PiS2_iiiii,"ax",@progbits
	.align	128
        .global         _Z16gpuTemplateGetugIdEvPT_S1_PiS2_iiiii
        .type           _Z16gpuTemplateGetugIdEvPT_S1_PiS2_iiiii,@function
        .size           _Z16gpuTemplateGetugIdEvPT_S1_PiS2_iiiii,(.L_x_98 - _Z16gpuTemplateGetugIdEvPT_S1_PiS2_iiiii)
        .other          _Z16gpuTemplateGetugIdEvPT_S1_PiS2_iiiii,@"STO_CUDA_ENTRY STV_DEFAULT"
_Z16gpuTemplateGetugIdEvPT_S1_PiS2_iiiii:
.text._Z16gpuTemplateGetugIdEvPT_S1_PiS2_iiiii:
        /* <DEDUP_REMOVED lines=33> */
.L_x_81:
        /* <DEDUP_REMOVED lines=51> */
[----:B------:R-:W2:Y:S01]  /*0540*/  LDG.E.64 R18, desc[UR6][R18.64] ;  /* 0x0000000612127981 */ /* 0x000ea2000c1e1b00 */
[----:B0-----:R-:W-:Y:S01]  /*0550*/  IMAD.WIDE R22, R17, 0x8, R6 ;  /* 0x0000000811167825 */ /* 0x001fe200078e0206 */
[----:B------:R-:W-:-:S04]  /*0560*/  IADD3 R17, PT, PT, R16, R17, RZ ;  /* 0x0000001110117210 */ /* 0x000fc80007ffe0ff */
[----:B------:R-:W-:Y:S01]  /*0570*/  ISETP.GE.AND P1, PT, R17, UR10, PT ;  /* 0x0000000a11007c0c */ /* 0x000fe2000bf26270 */
[----:B--2---:R1:W-:-:S12]  /*0580*/  STG.E.64 desc[UR6][R22.64], R18 ;  /* 0x0000001216007986 */ /* 0x0043d8000c101b06 */
[----:B------:R-:W-:Y:S05]  /*0590*/  @!P1 BRA `(.L_x_81) ;  /* 0xfffffffc001c9947 */ /* 0x000fea000383ffff */
[----:B------:R-:W-:Y:S05]  /*05a0*/  EXIT ;  /* 0x000000000000794d */ /* 0x000fea0003800000 */
.L_x_82:
        /* <DEDUP_REMOVED lines=13> */
.L_x_98:


//--------------------- .text._Z16gpuTemplateGetxgIfEvPT_S1_Piiiiii --------------------------
	.section	.text._Z16gpuTemplateGetxgIfEvPT_S1_Piiiiii,"ax",@progbits
	.align	128
        .global         _Z16gpuTemplateGetxgIfEvPT_S1_Piiiiii
        .type           _Z16gpuTemplateGetxgIfEvPT_S1_Piiiiii,@function
        .size           _Z16gpuTemplateGetxgIfEvPT_S1_Piiiiii,(.L_x_99 - _Z16gpuTemplateGetxgIfEvPT_S1_Piiiiii)
        .other          _Z16gpuTemplateGetxgIfEvPT_S1_Piiiiii,@"STO_CUDA_ENTRY STV_DEFAULT"
_Z16gpuTemplateGetxgIfEvPT_S1_Piiiiii:
.text._Z16gpuTemplateGetxgIfEvPT_S1_Piiiiii:
        /* <DEDUP_REMOVED lines=22> */
[----:B------:R-:W1:Y:S05]  /*0160*/  LDC.64 R4, c[0x0][0x380] ;  /* 0x0000e000ff047b82 */ /* 0x000e6a0000000a00 */
[----:B0-----:R-:W0:Y:S02]  /*0170*/  MUFU.RCP R6, R6 ;  /* 0x0000000600067308 */ /* 0x001e240000001000 */
[----:B0-----:R-:W-:-:S02]  /*0180*/  VIADD R12, R6, 0xffffffe ;  /* 0x0ffffffe060c7836 */ /* 0x001fc40000000000 */
[----:B------:R-:W0:Y:S04]  /*0190*/  LDC.64 R6, c[0x0][0x388] ;  /* 0x0000e200ff067b82 */ /* 0x000e280000000a00 */
[----:B------:R5:W4:Y:S02]  /*01a0*/  F2I.FTZ.U32.TRUNC.NTZ R13, R12 ;  /* 0x0000000c000d7305 */ /* 0x000b24000021f000 */
[----:B-----5:R-:W-:Y:S01]  /*01b0*/  IMAD.MOV.U32 R12, RZ, RZ, RZ ;  /* 0x000000ffff0c7224 */ /* 0x020fe200078e00ff */
[----:B----4-:R-:W-:-:S05]  /*01c0*/  IADD3 R9, PT, PT, RZ, -R13, RZ ;  /* 0x8000000dff097210 */ /* 0x010fca0007ffe0ff */
[----:B------:R-:W-:-:S04]  /*01d0*/  IMAD R9, R9, R0, RZ ;  /* 0x0000000009097224 */ /* 0x000fc800078e02ff */
[----:B------:R-:W-:Y:S01]  /*01e0*/  IMAD.HI.U32 R12, R13, R9, R12 ;  /* 0x000000090d0c7227 */ /* 0x000fe200078e000c */
[----:B-123--:R-:W-:-:S07]  /*01f0*/  LOP3.LUT R13, RZ, UR5, RZ, 0x33, !PT ;  /* 0x00000005ff0d7c12 */ /* 0x00efce000f8e33ff */
.L_x_83:
[----:B------:R-:W-:Y:S02]  /*0200*/  IABS R9, R15 ;  /* 0x0000000f00097213 */ /* 0x000fe40000000000 */
[----:B------:R-:W-:Y:S02]  /*0210*/  IABS R20, R10 ;  /* 0x0000000a00147213 */ /* 0x000fe40000000000 */
[----:B------:R-:W-:Y:S01]  /*0220*/  IABS R16, R11 ;  /* 0x0000000b00107213 */ /* 0x000fe20000000000 */
[----:B-1----:R-:W-:-:S03]  /*0230*/  IMAD.HI.U32 R17, R12, R9, RZ ;  /* 0x000000090c117227 */ /* 0x002fc600078e00ff */
[----:B------:R-:W1:Y:S02]  /*0240*/  I2F.RP R18, R16 ;  /* 0x0000001000127306 */ /* 0x000e640000209400 */
[----:B------:R-:W-:-:S05]  /*0250*/  IADD3 R8, PT, PT, -R17, RZ, RZ ;  /* 0x000000ff11087210 */ /* 0x000fca0007ffe1ff */
[----:B------:R-:W-:Y:S01]  /*0260*/  IMAD R9, R20, R8, R9 ;  /* 0x0000000814097224 */ /* 0x000fe200078e0209 */
[----:B------:R-:W-:-:S04]  /*0270*/  LOP3.LUT R8, R15, R10, RZ, 0x3c, !PT ;  /* 0x0000000a0f087212 */ /* 0x000fc800078e3cff */
[----:B------:R-:W-:Y:S02]  /*0280*/  ISETP.GT.U32.AND P3, PT, R0, R9, PT ;  /* 0x000000090000720c */ /* 0x000fe40003f64070 */
[----:B------:R-:W-:Y:S01]  /*0290*/  ISETP.GE.AND P2, PT, R8, RZ, PT ;  /* 0x000000ff0800720c */ /* 0x000fe20003f46270 */
[----:B-1----:R-:W1:Y:S10]  /*02a0*/  MUFU.RCP R18, R18 ;  /* 0x0000001200127308 */ /* 0x002e740000001000 */
[----:B------:R-:W-:-:S02]  /*02b0*/  @!P3 IMAD.IADD R9, R9, 0x1, -R20 ;  /* 0x000000010909b824 */ /* 0x000fc400078e0a14 */
[----:B------:R-:W-:Y:S01]  /*02c0*/  @!P3 VIADD R17, R17, 0x1 ;  /* 0x000000011111b836 */ /* 0x000fe20000000000 */
[----:B------:R-:W-:Y:S02]  /*02d0*/  ISETP.NE.AND P3, PT, R10, RZ, PT ;  /* 0x000000ff0a00720c */ /* 0x000fe40003f65270 */
[----:B------:R-:W-:Y:S02]  /*02e0*/  ISETP.GE.U32.AND P1, PT, R9, R0, PT ;  /* 0x000000000900720c */ /* 0x000fe40003f26070 */
[----:B-1----:R-:W-:-:S04]  /*02f0*/  IADD3 R8, PT, PT, R18, 0xffffffe, RZ ;  /* 0x0ffffffe12087810 */ /* 0x002fc80007ffe0ff */
[----:B------:R1:W2:Y:S07]  /*0300*/  F2I.FTZ.U32.TRUNC.NTZ R9, R8 ;  /* 0x0000000800097305 */ /* 0x0002ae000021f000 */
[----:B------:R-:W-:Y:S01]  /*0310*/  @P1 IADD3 R17, PT, PT, R17, 0x1, RZ ;  /* 0x0000000111111810 */ /* 0x000fe20007ffe0ff */
[----:B-1----:R-:W-:-:S04]  /*0320*/  HFMA2 R8, -RZ, RZ, 0, 0 ;  /* 0x00000000ff087431 */ /* 0x002fc800000001ff */
[----:B------:R-:W-:Y:S01]  /*0330*/  @!P2 IMAD.MOV R17, RZ, RZ, -R17 ;  /* 0x000000ffff11a224 */ /* 0x000fe200078e0a11 */
[----:B------:R-:W-:Y:S02]  /*0340*/  @!P3 LOP3.LUT R17, RZ, R10, RZ, 0x33, !PT ;  /* 0x0000000aff11b212 */ /* 0x000fe400078e33ff */
[----:B--2---:R-:W-:-:S03]  /*0350*/  IADD3 R19, PT, PT, RZ, -R9, RZ ;  /* 0x80000009ff137210 */ /* 0x004fc60007ffe0ff */
[----:B------:R-:W-:Y:S02]  /*0360*/  IMAD.MOV R18, RZ, RZ, -R17 ;  /* 0x000000ffff127224 */ /* 0x000fe400078e0a11 */
[----:B------:R-:W-:Y:S02]  /*0370*/  IMAD R19, R19, R16, RZ ;  /* 0x0000001013137224 */ /* 0x000fe400078e02ff */
[----:B------:R-:W-:Y:S02]  /*0380*/  IMAD R18, R10, R18, R15 ;  /* 0x000000120a127224 */ /* 0x000fe400078e020f */
[----:B------:R-:W-:-:S03]  /*0390*/  IMAD.HI.U32 R8, R9, R19, R8 ;  /* 0x0000001309087227 */ /* 0x000fc600078e0008 */
[----:B------:R-:W-:-:S05]  /*03a0*/  IABS R20, R18 ;  /* 0x0000001200147213 */ /* 0x000fca0000000000 */
[----:B------:R-:W-:-:S04]  /*03b0*/  IMAD.MOV.U32 R9, RZ, RZ, R20 ;  /* 0x000000ffff097224 */ /* 0x000fc800078e0014 */
[----:B------:R-:W-:-:S05]  /*03c0*/  IMAD.HI.U32 R8, R8, R9, RZ ;  /* 0x0000000908087227 */ /* 0x000fca00078e00ff */
[----:B------:R-:W-:-:S05]  /*03d0*/  IADD3 R19, PT, PT, -R8, RZ, RZ ;  /* 0x000000ff08137210 */ /* 0x000fca0007ffe1ff */
[----:B------:R-:W-:-:S05]  /*03e0*/  IMAD R9, R16, R19, R9 ;  /* 0x0000001310097224 */ /* 0x000fca00078e0209 */
[----:B------:R-:W-:-:S13]  /*03f0*/  ISETP.GT.U32.AND P2, PT, R16, R9, PT ;  /* 0x000000091000720c */ /* 0x000fda0003f44070 */
[----:B------:R-:W-:Y:S01]  /*0400*/  @!P2 IMAD.IADD R9, R9, 0x1, -R16 ;  /* 0x000000010909a824 */ /* 0x000fe200078e0a10 */
[----:B------:R-:W-:-:S04]  /*0410*/  @!P2 IADD3 R8, PT, PT, R8, 0x1, RZ ;  /* 0x000000010808a810 */ /* 0x000fc80007ffe0ff */
[----:B------:R-:W-:Y:S02]  /*0420*/  ISETP.GE.U32.AND P1, PT, R9, R16, PT ;  /* 0x000000100900720c */ /* 0x000fe40003f26070 */
[----:B------:R-:W-:-:S04]  /*0430*/  LOP3.LUT R9, R18, R11, RZ, 0x3c, !PT ;  /* 0x0000000b12097212 */ /* 0x000fc800078e3cff */
[----:B------:R-:W-:-:S07]  /*0440*/  ISETP.GE.AND P3, PT, R9, RZ, PT ;  /* 0x000000ff0900720c */ /* 0x000fce0003f66270 */
[----:B------:R-:W-:-:S06]  /*0450*/  @P1 VIADD R8, R8, 0x1 ;  /* 0x0000000108081836 */ /* 0x000fcc0000000000 */
[----:B------:R-:W-:-:S04]  /*0460*/  @!P3 IADD3 R8, PT, PT, -R8, RZ, RZ ;  /* 0x000000ff0808b210 */ /* 0x000fc80007ffe1ff */
[----:B------:R-:W-:-:S05]  /*0470*/  SEL R16, R13, R8, !P0 ;  /* 0x000000080d107207 */ /* 0x000fca0004000000 */
[----:B------:R-:W-:-:S04]  /*0480*/  IMAD.SHL.U32 R9, R16, 0x4, RZ ;  /* 0x0000000410097824 */ /* 0x000fc800078e00ff */
[----:B------:R-:W-:-:S05]  /*0490*/  IMAD.WIDE R8, R9, 0x4, R2 ;  /* 0x0000000409087825 */ /* 0x000fca00078e0202 */
[----:B------:R-:W2:Y:S04]  /*04a0*/  LDG.E R20, desc[UR6][R8.64] ;  /* 0x0000000608147981 */ /* 0x000ea8000c1e1900 */
[----:B------:R-:W3:Y:S01]  /*04b0*/  LDG.E R19, desc[UR6][R8.64+0x4] ;  /* 0x0000040608137981 */ /* 0x000ee2000c1e1900 */
[----:B------:R-:W-:-:S05]  /*04c0*/  IADD3 R16, PT, PT, -R16, RZ, RZ ;  /* 0x000000ff10107210 */ /* 0x000fca0007ffe1ff */
[----:B------:R-:W-:Y:S02]  /*04d0*/  IMAD R18, R11, R16, R18 ;  /* 0x000000100b127224 */ /* 0x000fe400078e0212 */
[----:B--2---:R-:W-:-:S04]  /*04e0*/  IMAD R20, R17, UR8, R20 ;  /* 0x0000000811147c24 */ /* 0x004fc8000f8e0214 */
[----:B---3--:R-:W-:-:S04]  /*04f0*/  IMAD R19, R20, UR9, R19 ;  /* 0x0000000914137c24 */ /* 0x008fc8000f8e0213 */
[----:B------:R-:W-:-:S04]  /*0500*/  IMAD R17, R19, R11, R18 ;  /* 0x0000000b13117224 */ /* 0x000fc800078e0212 */
[----:B0-----:R-:W-:-:S06]  /*0510*/  IMAD.WIDE R16, R17, 0x4, R6 ;  /* 0x0000000411107825 */ /* 0x001fcc00078e0206 */
[----:B------:R-:W2:Y:S01]  /*0520*/  LDG.E R17, desc[UR6][R16.64] ;  /* 0x0000000610117981 */ /* 0x000ea2000c1e1900 */
[----:B------:R-:W-:-:S04]  /*0530*/  IMAD.WIDE R18, R15, 0x4, R4 ;  /* 0x000000040f127825 */ /* 0x000fc800078e0204 */
[----:B------:R-:W-:-:S05]  /*0540*/  IMAD.IADD R15, R14, 0x1, R15 ;  /* 0x000000010e0f7824 */ /* 0x000fca00078e020f */
[----:B------:R-:W-:Y:S01]  /*0550*/  ISETP.GE.AND P1, PT, R15, UR10, PT ;  /* 0x0000000a0f007c0c */ /* 0x000fe2000bf26270 */
[----:B--2---:R1:W-:-:S12]  /*0560*/  STG.E desc[UR6][R18.64], R17 ;  /* 0x0000001112007986 */ /* 0x0043d8000c101906 */
[----:B------:R-:W-:Y:S05]  /*0570*/  @!P1 BRA `(.L_x_83) ;  /* 0xfffffffc00209947 */ /* 0x000fea000383ffff */
[----:B------:R-:W-:Y:S05]  /*0580*/  EXIT ;  /* 0x000000000000794d */ /* 0x000fea0003800000 */
.L_x_84:
        /* <DEDUP_REMOVED lines=15> */
.L_x_99:


//--------------------- .text._Z16gpuTemplateGetxgIdEvPT_S1_Piiiiii --------------------------
	.section	.text._Z16gpuTemplateGetxgIdEvPT_S1_Piiiiii,"ax",@progbits
	.align	128
        .global         _Z16gpuTemplateGetxgIdEvPT_S1_Piiiiii
        .type           _Z16gpuTemplateGetxgIdEvPT_S1_Piiiiii,@function
        .size           _Z16gpuTemplateGetxgIdEvPT_S1_Piiiiii,(.L_x_100 - _Z16gpuTemplateGetxgIdEvPT_S1_Piiiiii)
        .other          _Z16gpuTemplateGetxgIdEvPT_S1_Piiiiii,@"STO_CUDA_ENTRY STV_DEFAULT"
_Z16gpuTemplateGetxgIdEvPT_S1_Piiiiii:
.text._Z16gpuTemplateGetxgIdEvPT_S1_Piiiiii:
        /* <DEDUP_REMOVED lines=32> */
.L_x_85:
[----:B------:R-:W-:Y:S02]  /*0200*/  IABS R11, R15 ;  /* 0x0000000f000b7213 */ /* 0x000fe40000000000 */
[----:B------:R-:W-:Y:S02]  /*0210*/  IABS R20, R9 ;  /* 0x0000000900147213 */ /* 0x000fe40000000000 */
[----:B-1----:R-:W-:Y:S01]  /*0220*/  IABS R16, R8 ;  /* 0x0000000800107213 */ /* 0x002fe20000000000 */
[----:B------:R-:W-:-:S03]  /*0230*/  IMAD.HI.U32 R17, R12, R11, RZ ;  /* 0x0000000b0c117227 */ /* 0x000fc600078e00ff */
        /* <DEDUP_REMOVED lines=46> */
[----:B------:R-:W2:Y:S01]  /*0520*/  LDG.E.64 R16, desc[UR6][R16.64] ;  /* 0x0000000610107981 */ /* 0x000ea2000c1e1b00 */
[----:B------:R-:W-:-:S04]  /*0530*/  IMAD.WIDE R18, R15, 0x8, R4 ;  /* 0x000000080f127825 */ /* 0x000fc800078e0204 */
[----:B------:R-:W-:-:S05]  /*0540*/  IMAD.IADD R15, R14, 0x1, R15 ;  /* 0x000000010e0f7824 */ /* 0x000fca00078e020f */
[----:B------:R-:W-:Y:S01]  /*0550*/  ISETP.GE.AND P1, PT, R15, UR10, PT ;  /* 0x0000000a0f007c0c */ /* 0x000fe2000bf26270 */
[----:B--2---:R1:W-:-:S12]  /*0560*/  STG.E.64 desc[UR6][R18.64], R16 ;  /* 0x0000001012007986 */ /* 0x0043d8000c101b06 */
[----:B------:R-:W-:Y:S05]  /*0570*/  @!P1 BRA `(.L_x_85) ;  /* 0xfffffffc00209947 */ /* 0x000fea000383ffff */
[----:B------:R-:W-:Y:S05]  /*0580*/  EXIT ;  /* 0x000000000000794d */ /* 0x000fea0003800000 */
.L_x_86:
        /* <DEDUP_REMOVED lines=15> */
.L_x_100:


//--------------------- .nv.shared.reserved.0     --------------------------
	.section	.nv.shared.reserved.0,"aw",@nobits
	.weak		__nv_reservedSMEM_offset_0_alias
	.size		__nv_reservedSMEM_offset_0_alias, 0, 64
	.other		__nv_reservedSMEM_offset_0_alias,@"STO_CUDA_RESERVED_SHARED STV_DEFAULT"
__nv_reservedSMEM_offset_0_alias:
	.zero		0
	.zero		64


//--------------------- .nv.constant0._Z23gpuTemplateApplyInverseIfEvPT_S1_S1_S1_S1_PiS2_S2_S2_S2_S2_S2_iiiii --------------------------
	.section	.nv.constant0._Z23gpuTemplateApplyInverseIfEvPT_S1_S1_S1_S1_PiS2_S2_S2_S2_S2_S2_iiiii,"a",@progbits
	.sectionflags	@""
	.align	4
.nv.constant0._Z23gpuTemplateApplyInverseIfEvPT_S1_S1_S1_S1_PiS2_S2_S2_S2_S2_S2_iiiii:
	.zero		1012


//--------------------- .nv.constant0._Z23gpuTemplateApplyInverseIdEvPT_S1_S1_S1_S1_PiS2_S2_S2_S2_S2_S2_iiiii --------------------------
	.section	.nv.constant0._Z23gpuTemplateApplyInverseIdEvPT_S1_S1_S1_S1_PiS2_S2_S2_S2_S2_S2_iiiii,"a",@progbits
	.sectionflags	@""
	.align	4
.nv.constant0._Z23gpuTemplateApplyInverseIdEvPT_S1_S1_S1_S1_PiS2_S2_S2_S2_S2_S2_iiiii:
	.zero		1012


//--------------------- .nv.constant0._Z17gpuTemplateGetnjcIfEvPT_S1_S1_S1_iii --------------------------
	.section	.nv.constant0._Z17gpuTemplateGetnjcIfEvPT_S1_S1_S1_iii,"a",@progbits
	.sectionflags	@""
	.align	4
.nv.constant0._Z17gpuTemplateGetnjcIfEvPT_S1_S1_S1_iii:
	.zero		940


//--------------------- .nv.constant0._Z17gpuTemplateGetnjcIdEvPT_S1_S1_S1_iii --------------------------
	.section	.nv.constant0._Z17gpuTemplateGetnjcIdEvPT_S1_S1_S1_iii,"a",@progbits
	.sectionflags	@""
	.align	4
.nv.constant0._Z17gpuTemplateGetnjcIdEvPT_S1_S1_S1_iii:
	.zero		940


//--------------------- .nv.constant0._Z15gpuTemplateGetcIfEvPT_S1_Piii --------------------------
	.section	.nv.constant0._Z15gpuTemplateGetcIfEvPT_S1_Piii,"a",@progbits
	.sectionflags	@""
	.align	4
.nv.constant0._Z15gpuTemplateGetcIfEvPT_S1_Piii:
	.zero		928


//--------------------- .nv.constant0._Z15gpuTemplateGetcIdEvPT_S1_Piii --------------------------
	.section	.nv.constant0._Z15gpuTemplateGetcIdEvPT_S1_Piii,"a",@progbits
	.sectionflags	@""
	.align	4
.nv.constant0._Z15gpuTemplateGetcIdEvPT_S1_Piii:
	.zero		928


//--------------------- .nv.constant0._Z16gpuTemplatePutfgIfEvPT_S1_S0_Piii --------------------------
	.section	.nv.constant0._Z16gpuTemplatePutfgIfEvPT_S1_S0_Piii,"a",@progbits
	.sectionflags	@""
	.align	4
.nv.constant0._Z16gpuTemplatePutfgIfEvPT_S1_S0_Piii:
	.zero		936


//--------------------- .nv.constant0._Z16gpuTemplatePutfgIdEvPT_S1_S0_Piii --------------------------
	.section	.nv.constant0._Z16gpuTemplatePutfgIdEvPT_S1_S0_Piii,"a",@progbits
	.sectionflags	@""
	.align	4
.nv.constant0._Z16gpuTemplatePutfgIdEvPT_S1_S0_Piii:
	.zero		936


//--------------------- .nv.constant0._Z16gpuTemplateGetfgIfEvPT_S1_PiS2_iiii --------------------------
	.section	.nv.constant0._Z16gpuTemplateGetfgIfEvPT_S1_PiS2_iiii,"a",@progbits
	.sectionflags	@""
	.align	4
.nv.constant0._Z16gpuTemplateGetfgIfEvPT_S1_PiS2_iiii:
	.zero		944


//--------------------- .nv.constant0._Z16gpuTemplateGetfgIdEvPT_S1_PiS2_iiii --------------------------
	.section	.nv.constant0._Z16gpuTemplateGetfgIdEvPT_S1_PiS2_iiii,"a",@progbits
	.sectionflags	@""
	.align	4
.nv.constant0._Z16gpuTemplateGetfgIdEvPT_S1_PiS2_iiii:
	.zero		944


//--------------------- .nv.constant0._Z16gpuTemplateGetugIfEvPT_S1_PiS2_iiiii --------------------------
	.section	.nv.constant0._Z16gpuTemplateGetugIfEvPT_S1_PiS2_iiiii,"a",@progbits
	.sectionflags	@""
	.align	4
.nv.constant0._Z16gpuTemplateGetugIfEvPT_S1_PiS2_iiiii:
	.zero		948


//--------------------- .nv.constant0._Z16gpuTemplateGetugIdEvPT_S1_PiS2_iiiii --------------------------
	.section	.nv.constant0._Z16gpuTemplateGetugIdEvPT_S1_PiS2_iiiii,"a",@progbits
	.sectionflags	@""
	.align	4
.nv.constant0._Z16gpuTemplateGetugIdEvPT_S1_PiS2_iiiii:
	.zero		948


//--------------------- .nv.constant0._Z16gpuTemplateGetxgIfEvPT_S1_Piiiiii --------------------------
	.section	.nv.constant0._Z16gpuTemplateGetxgIfEvPT_S1_Piiiiii,"a",@progbits
	.sectionflags	@""
	.align	4
.nv.constant0._Z16gpuTemplateGetxgIfEvPT_S1_Piiiiii:
	.zero		940


//--------------------- .nv.constant0._Z16gpuTemplateGetxgIdEvPT_S1_Piiiiii --------------------------
	.section	.nv.constant0._Z16gpuTemplateGetxgIdEvPT_S1_Piiiiii,"a",@progbits
	.sectionflags	@""
	.align	4
.nv.constant0._Z16gpuTemplateGetxgIdEvPT_S1_Piiiiii:
	.zero		940


//--------------------- SYMBOLS --------------------------

	.type		.nv.reservedSmem.offset0,@object
	.size		.nv.reservedSmem.offset0,0x4
